//
// Generated by NVIDIA NVVM Compiler
//
// Compiler Build ID: CL-36424714
// Cuda compilation tools, release 13.0, V13.0.88
// Based on NVVM 20.0.0
//

.version 9.0
.target sm_100
.address_size 64

	// .globl	_Z14causcal_kernelPiS_PfS0_iii

.visible .entry _Z14causcal_kernelPiS_PfS0_iii(
	.param .u64 .ptr .align 1 _Z14causcal_kernelPiS_PfS0_iii_param_0,
	.param .u64 .ptr .align 1 _Z14causcal_kernelPiS_PfS0_iii_param_1,
	.param .u64 .ptr .align 1 _Z14causcal_kernelPiS_PfS0_iii_param_2,
	.param .u64 .ptr .align 1 _Z14causcal_kernelPiS_PfS0_iii_param_3,
	.param .u32 _Z14causcal_kernelPiS_PfS0_iii_param_4,
	.param .u32 _Z14causcal_kernelPiS_PfS0_iii_param_5,
	.param .u32 _Z14causcal_kernelPiS_PfS0_iii_param_6
)
{
	.local .align 16 .b8 	__local_depot0[2048];
	.reg .b64 	%SP;
	.reg .b64 	%SPL;
	.reg .pred 	%p<133>;
	.reg .b32 	%r<162>;
	.reg .b32 	%f<213>;
	.reg .b64 	%rd<60>;

	mov.u64 	%SPL, __local_depot0;
	ld.param.u64 	%rd10, [_Z14causcal_kernelPiS_PfS0_iii_param_0];
	ld.param.u64 	%rd11, [_Z14causcal_kernelPiS_PfS0_iii_param_1];
	ld.param.u64 	%rd12, [_Z14causcal_kernelPiS_PfS0_iii_param_2];
	ld.param.u64 	%rd13, [_Z14causcal_kernelPiS_PfS0_iii_param_3];
	ld.param.u32 	%r58, [_Z14causcal_kernelPiS_PfS0_iii_param_4];
	ld.param.u32 	%r60, [_Z14causcal_kernelPiS_PfS0_iii_param_6];
	cvta.to.global.u64 	%rd1, %rd10;
	cvta.to.global.u64 	%rd2, %rd13;
	add.u64 	%rd3, %SPL, 0;
	cvt.rn.f32.s32 	%f46, %r58;
	rcp.rn.f32 	%f1, %f46;
	mov.u32 	%r62, %ctaid.x;
	mul.lo.s32 	%r63, %r58, %r62;
	shr.u32 	%r64, %r63, 9;
	mov.u32 	%r65, %tid.x;
	mul.lo.s32 	%r66, %r58, %r65;
	shr.u32 	%r67, %r66, 9;
	cvt.rn.f32.u32 	%f47, %r67;
	add.f32 	%f2, %f47, 0f3F000000;
	mul.f32 	%f3, %f1, %f2;
	fma.rn.f32 	%f48, %f46, 0f3B000000, %f2;
	add.f32 	%f49, %f48, 0fBF800000;
	mul.f32 	%f4, %f1, %f49;
	cvt.rn.f32.u32 	%f50, %r64;
	add.f32 	%f5, %f50, 0f3F000000;
	mul.f32 	%f6, %f1, %f5;
	fma.rn.f32 	%f51, %f46, 0f3B000000, %f5;
	add.f32 	%f52, %f51, 0fBF800000;
	mul.f32 	%f7, %f1, %f52;
	setp.lt.s32 	%p3, %r60, 1;
	mov.b32 	%r139, 0;
	@%p3 bra 	$L__BB0_22;
	shl.b32 	%r70, %r60, 10;
	max.s32 	%r71, %r70, 4;
	add.s32 	%r1, %r71, -1;
	shr.u32 	%r72, %r1, 2;
	add.s32 	%r2, %r72, 1;
	setp.lt.s32 	%p4, %r70, 13;
	mov.b32 	%r144, 0;
	mov.u32 	%r139, %r144;
	@%p4 bra 	$L__BB0_12;
	and.b32  	%r3, %r2, 2147483644;
	mov.b32 	%r144, 0;
	mov.u32 	%r138, %r144;
$L__BB0_3:
	.pragma "nounroll";
	mul.wide.u32 	%rd15, %r144, 4;
	add.s64 	%rd4, %rd2, %rd15;
	ld.global.f32 	%f53, [%rd4];
	ld.global.f32 	%f54, [%rd4+4];
	ld.global.f32 	%f55, [%rd4+8];
	sub.f32 	%f56, %f53, %f55;
	setp.geu.f32 	%p5, %f56, %f4;
	add.f32 	%f57, %f53, %f55;
	setp.leu.f32 	%p6, %f57, %f3;
	sub.f32 	%f59, %f54, %f55;
	setp.geu.f32 	%p7, %f59, %f7;
	or.pred  	%p8, %p5, %p7;
	or.pred  	%p9, %p8, %p6;
	add.f32 	%f61, %f54, %f55;
	setp.leu.f32 	%p10, %f61, %f6;
	or.pred  	%p11, %p9, %p10;
	@%p11 bra 	$L__BB0_5;
	add.s32 	%r7, %r139, 1;
	mul.wide.s32 	%rd16, %r139, 4;
	add.s64 	%rd17, %rd3, %rd16;
	st.local.u32 	[%rd17], %r144;
	mov.u32 	%r139, %r7;
$L__BB0_5:
	ld.global.f32 	%f63, [%rd4+16];
	ld.global.f32 	%f64, [%rd4+20];
	ld.global.f32 	%f65, [%rd4+24];
	sub.f32 	%f66, %f63, %f65;
	setp.geu.f32 	%p12, %f66, %f4;
	add.f32 	%f67, %f63, %f65;
	setp.leu.f32 	%p13, %f67, %f3;
	sub.f32 	%f69, %f64, %f65;
	setp.geu.f32 	%p14, %f69, %f7;
	or.pred  	%p15, %p12, %p14;
	or.pred  	%p16, %p15, %p13;
	add.f32 	%f71, %f64, %f65;
	setp.leu.f32 	%p17, %f71, %f6;
	or.pred  	%p18, %p16, %p17;
	@%p18 bra 	$L__BB0_7;
	add.s32 	%r74, %r144, 4;
	add.s32 	%r9, %r139, 1;
	mul.wide.s32 	%rd18, %r139, 4;
	add.s64 	%rd19, %rd3, %rd18;
	st.local.u32 	[%rd19], %r74;
	mov.u32 	%r139, %r9;
$L__BB0_7:
	ld.global.f32 	%f73, [%rd4+32];
	ld.global.f32 	%f74, [%rd4+36];
	ld.global.f32 	%f75, [%rd4+40];
	sub.f32 	%f76, %f73, %f75;
	setp.geu.f32 	%p19, %f76, %f4;
	add.f32 	%f77, %f73, %f75;
	setp.leu.f32 	%p20, %f77, %f3;
	sub.f32 	%f79, %f74, %f75;
	setp.geu.f32 	%p21, %f79, %f7;
	or.pred  	%p22, %p19, %p21;
	or.pred  	%p23, %p22, %p20;
	add.f32 	%f81, %f74, %f75;
	setp.leu.f32 	%p24, %f81, %f6;
	or.pred  	%p25, %p23, %p24;
	@%p25 bra 	$L__BB0_9;
	add.s32 	%r75, %r144, 8;
	add.s32 	%r11, %r139, 1;
	mul.wide.s32 	%rd20, %r139, 4;
	add.s64 	%rd21, %rd3, %rd20;
	st.local.u32 	[%rd21], %r75;
	mov.u32 	%r139, %r11;
$L__BB0_9:
	ld.global.f32 	%f83, [%rd4+48];
	ld.global.f32 	%f84, [%rd4+52];
	ld.global.f32 	%f85, [%rd4+56];
	sub.f32 	%f86, %f83, %f85;
	setp.geu.f32 	%p26, %f86, %f4;
	add.f32 	%f87, %f83, %f85;
	setp.leu.f32 	%p27, %f87, %f3;
	sub.f32 	%f89, %f84, %f85;
	setp.geu.f32 	%p28, %f89, %f7;
	or.pred  	%p29, %p26, %p28;
	or.pred  	%p30, %p29, %p27;
	add.f32 	%f91, %f84, %f85;
	setp.leu.f32 	%p31, %f91, %f6;
	or.pred  	%p32, %p30, %p31;
	@%p32 bra 	$L__BB0_11;
	add.s32 	%r76, %r144, 12;
	add.s32 	%r13, %r139, 1;
	mul.wide.s32 	%rd22, %r139, 4;
	add.s64 	%rd23, %rd3, %rd22;
	st.local.u32 	[%rd23], %r76;
	mov.u32 	%r139, %r13;
$L__BB0_11:
	add.s32 	%r144, %r144, 16;
	add.s32 	%r138, %r138, 4;
	setp.ne.s32 	%p33, %r138, %r3;
	@%p33 bra 	$L__BB0_3;
$L__BB0_12:
	and.b32  	%r78, %r2, 3;
	setp.eq.s32 	%p34, %r78, 0;
	@%p34 bra 	$L__BB0_22;
	setp.eq.s32 	%p35, %r78, 1;
	@%p35 bra 	$L__BB0_19;
	mul.wide.u32 	%rd24, %r144, 4;
	add.s64 	%rd5, %rd2, %rd24;
	ld.global.f32 	%f93, [%rd5];
	ld.global.f32 	%f94, [%rd5+4];
	ld.global.f32 	%f95, [%rd5+8];
	sub.f32 	%f96, %f93, %f95;
	setp.geu.f32 	%p36, %f96, %f4;
	add.f32 	%f97, %f93, %f95;
	setp.leu.f32 	%p37, %f97, %f3;
	sub.f32 	%f99, %f94, %f95;
	setp.geu.f32 	%p38, %f99, %f7;
	or.pred  	%p39, %p36, %p38;
	or.pred  	%p40, %p39, %p37;
	add.f32 	%f101, %f94, %f95;
	setp.leu.f32 	%p41, %f101, %f6;
	or.pred  	%p42, %p40, %p41;
	@%p42 bra 	$L__BB0_16;
	add.s32 	%r20, %r139, 1;
	mul.wide.s32 	%rd25, %r139, 4;
	add.s64 	%rd26, %rd3, %rd25;
	st.local.u32 	[%rd26], %r144;
	mov.u32 	%r139, %r20;
$L__BB0_16:
	ld.global.f32 	%f103, [%rd5+16];
	ld.global.f32 	%f104, [%rd5+20];
	ld.global.f32 	%f105, [%rd5+24];
	sub.f32 	%f106, %f103, %f105;
	setp.geu.f32 	%p43, %f106, %f4;
	add.f32 	%f107, %f103, %f105;
	setp.leu.f32 	%p44, %f107, %f3;
	sub.f32 	%f109, %f104, %f105;
	setp.geu.f32 	%p45, %f109, %f7;
	or.pred  	%p46, %p43, %p45;
	or.pred  	%p47, %p46, %p44;
	add.f32 	%f111, %f104, %f105;
	setp.leu.f32 	%p48, %f111, %f6;
	or.pred  	%p49, %p47, %p48;
	@%p49 bra 	$L__BB0_18;
	add.s32 	%r79, %r144, 4;
	add.s32 	%r22, %r139, 1;
	mul.wide.s32 	%rd27, %r139, 4;
	add.s64 	%rd28, %rd3, %rd27;
	st.local.u32 	[%rd28], %r79;
	mov.u32 	%r139, %r22;
$L__BB0_18:
	add.s32 	%r144, %r144, 8;
$L__BB0_19:
	and.b32  	%r80, %r1, 4;
	setp.ne.s32 	%p50, %r80, 0;
	@%p50 bra 	$L__BB0_22;
	mul.wide.u32 	%rd29, %r144, 4;
	add.s64 	%rd30, %rd2, %rd29;
	ld.global.f32 	%f113, [%rd30];
	ld.global.f32 	%f114, [%rd30+4];
	ld.global.f32 	%f115, [%rd30+8];
	sub.f32 	%f116, %f113, %f115;
	setp.geu.f32 	%p51, %f116, %f4;
	add.f32 	%f117, %f113, %f115;
	setp.leu.f32 	%p52, %f117, %f3;
	sub.f32 	%f119, %f114, %f115;
	setp.geu.f32 	%p53, %f119, %f7;
	or.pred  	%p54, %p51, %p53;
	or.pred  	%p55, %p54, %p52;
	add.f32 	%f121, %f114, %f115;
	setp.leu.f32 	%p56, %f121, %f6;
	or.pred  	%p57, %p55, %p56;
	@%p57 bra 	$L__BB0_22;
	add.s32 	%r28, %r139, 1;
	mul.wide.s32 	%rd31, %r139, 4;
	add.s64 	%rd32, %rd3, %rd31;
	st.local.u32 	[%rd32], %r144;
	mov.u32 	%r139, %r28;
$L__BB0_22:
	mul.wide.s32 	%rd33, %r139, 4;
	add.s64 	%rd34, %rd3, %rd33;
	mov.b32 	%r81, 10000000;
	st.local.u32 	[%rd34], %r81;
	shr.s32 	%r82, %r58, 31;
	shr.u32 	%r83, %r82, 23;
	add.s32 	%r84, %r58, %r83;
	shr.s32 	%r30, %r84, 9;
	setp.lt.s32 	%p58, %r58, 512;
	@%p58 bra 	$L__BB0_62;
	ld.param.u32 	%r130, [_Z14causcal_kernelPiS_PfS0_iii_param_5];
	setp.lt.s32 	%p59, %r60, 1;
	cvt.rn.f32.s32 	%f8, %r130;
	@%p59 bra 	$L__BB0_40;
	add.s32 	%r31, %r139, 1;
	cvta.to.global.u64 	%rd6, %rd12;
	cvta.to.global.u64 	%rd7, %rd11;
	mov.b32 	%r152, 0;
$L__BB0_25:
	mov.b32 	%r153, 0;
	cvt.rn.f32.u32 	%f152, %r152;
	add.f32 	%f153, %f5, %f152;
	mul.f32 	%f9, %f1, %f153;
$L__BB0_26:
	cvt.rn.f32.u32 	%f154, %r153;
	add.f32 	%f155, %f2, %f154;
	mul.f32 	%f202, %f1, %f155;
	mov.f32 	%f206, 0f3F800000;
	mov.f32 	%f203, 0f00000000;
	mov.b32 	%r154, 0;
	mov.u32 	%r158, %r154;
	mov.f32 	%f201, %f9;
	mov.f32 	%f204, %f203;
	mov.f32 	%f205, %f203;
$L__BB0_27:
	mul.wide.u32 	%rd49, %r154, 4;
	add.s64 	%rd50, %rd6, %rd49;
	ld.global.f32 	%f17, [%rd50];
	sub.f32 	%f156, %f17, %f203;
	mul.f32 	%f157, %f204, %f156;
	fma.rn.f32 	%f202, %f206, %f157, %f202;
	mul.f32 	%f158, %f205, %f156;
	fma.rn.f32 	%f201, %f206, %f158, %f201;
	setp.gt.f32 	%p105, %f202, 0f00000000;
	setp.lt.f32 	%p106, %f202, 0f3F800000;
	and.pred  	%p107, %p105, %p106;
	setp.gt.f32 	%p108, %f201, 0f00000000;
	setp.lt.f32 	%p109, %f201, 0f3F800000;
	and.pred  	%p110, %p108, %p109;
	and.pred  	%p112, %p107, %p110;
	not.pred 	%p113, %p112;
	@%p113 bra 	$L__BB0_38;
	cvt.u64.u32 	%rd8, %r154;
	add.s32 	%r154, %r154, 1;
	setp.gt.s32 	%p114, %r158, %r139;
	mov.f32 	%f211, 0f00000000;
	mov.f32 	%f212, %f211;
	@%p114 bra 	$L__BB0_34;
	shl.b64 	%rd51, %rd8, 2;
	add.s64 	%rd52, %rd7, %rd51;
	ld.global.u32 	%r121, [%rd52+4];
	ld.global.u32 	%r122, [%rd52];
	shl.b32 	%r37, %r122, 2;
	shl.b32 	%r38, %r121, 2;
	add.s32 	%r157, %r158, -1;
	sub.s32 	%r156, %r158, %r139;
	mov.f32 	%f212, 0f00000000;
	mov.f32 	%f211, %f212;
$L__BB0_30:
	add.s32 	%r158, %r157, 1;
	mul.wide.s32 	%rd53, %r158, 4;
	add.s64 	%rd54, %rd3, %rd53;
	ld.local.u32 	%r123, [%rd54];
	setp.lt.s32 	%p115, %r123, %r37;
	setp.ge.s32 	%p116, %r123, %r38;
	or.pred  	%p117, %p115, %p116;
	@%p117 bra 	$L__BB0_34;
	mul.wide.s32 	%rd55, %r123, 4;
	add.s64 	%rd9, %rd2, %rd55;
	ld.global.f32 	%f161, [%rd9];
	sub.f32 	%f22, %f202, %f161;
	ld.global.f32 	%f162, [%rd9+4];
	sub.f32 	%f23, %f201, %f162;
	mul.f32 	%f163, %f23, %f23;
	fma.rn.f32 	%f24, %f22, %f22, %f163;
	ld.global.f32 	%f164, [%rd9+8];
	mul.f32 	%f25, %f164, %f164;
	mul.f32 	%f165, %f25, 0f3F7FFF58;
	setp.geu.f32 	%p118, %f24, %f165;
	@%p118 bra 	$L__BB0_33;
	rcp.rn.f32 	%f166, %f25;
	mul.f32 	%f167, %f24, %f166;
	mov.f32 	%f168, 0f3F800000;
	sub.f32 	%f169, %f168, %f167;
	mov.f32 	%f170, 0f40800000;
	div.rn.f32 	%f171, %f170, %f169;
	sub.f32 	%f172, %f170, %f171;
	fma.rn.f32 	%f173, %f172, 0f3BBB989D, 0f3F000000;
	cvt.sat.f32.f32 	%f174, %f173;
	mov.f32 	%f175, 0f4B400001;
	mov.f32 	%f176, 0f437C0000;
	fma.rm.f32 	%f177, %f174, %f176, %f175;
	add.f32 	%f178, %f177, 0fCB40007F;
	neg.f32 	%f179, %f178;
	fma.rn.f32 	%f180, %f172, 0f3FB8AA3B, %f179;
	fma.rn.f32 	%f181, %f172, 0f32A57060, %f180;
	mov.b32 	%r124, %f177;
	shl.b32 	%r125, %r124, 23;
	mov.b32 	%f182, %r125;
	ex2.approx.ftz.f32 	%f183, %f181;
	mul.f32 	%f184, %f183, %f182;
	mul.f32 	%f185, %f184, 0fBF000000;
	mul.f32 	%f186, %f171, %f185;
	mul.f32 	%f187, %f171, %f186;
	mul.f32 	%f188, %f166, %f187;
	ld.global.f32 	%f189, [%rd9+12];
	mul.f32 	%f190, %f189, %f188;
	fma.rn.f32 	%f211, %f22, %f190, %f211;
	fma.rn.f32 	%f212, %f23, %f190, %f212;
$L__BB0_33:
	add.s32 	%r156, %r156, 1;
	setp.ne.s32 	%p119, %r156, 1;
	mov.u32 	%r157, %r158;
	mov.u32 	%r158, %r31;
	@%p119 bra 	$L__BB0_30;
$L__BB0_34:
	add.f32 	%f204, %f204, %f211;
	add.f32 	%f205, %f205, %f212;
	mul.f32 	%f191, %f205, %f205;
	fma.rn.f32 	%f34, %f204, %f204, %f191;
	setp.geu.f32 	%p120, %f34, 0f3F800000;
	@%p120 bra 	$L__BB0_38;
	mov.f32 	%f192, 0f3F800000;
	sub.f32 	%f193, %f192, %f34;
	sqrt.rn.f32 	%f194, %f193;
	rcp.rn.f32 	%f206, %f194;
	setp.ne.s32 	%p121, %r154, %r60;
	mov.f32 	%f203, %f17;
	@%p121 bra 	$L__BB0_27;
	mov.f32 	%f195, 0f3F800000;
	sub.f32 	%f196, %f195, %f17;
	mul.f32 	%f197, %f204, %f196;
	fma.rn.f32 	%f36, %f206, %f197, %f202;
	mul.f32 	%f198, %f205, %f196;
	fma.rn.f32 	%f37, %f206, %f198, %f201;
	setp.gt.f32 	%p122, %f36, 0f00000000;
	setp.lt.f32 	%p123, %f36, 0f3F800000;
	and.pred  	%p124, %p122, %p123;
	setp.gt.f32 	%p125, %f37, 0f00000000;
	setp.lt.f32 	%p126, %f37, 0f3F800000;
	and.pred  	%p127, %p125, %p126;
	and.pred  	%p129, %p124, %p127;
	not.pred 	%p130, %p129;
	@%p130 bra 	$L__BB0_38;
	ld.param.u32 	%r135, [_Z14causcal_kernelPiS_PfS0_iii_param_5];
	ld.param.u64 	%rd59, [_Z14causcal_kernelPiS_PfS0_iii_param_0];
	mul.f32 	%f199, %f36, %f8;
	cvt.rzi.s32.f32 	%r126, %f199;
	mul.f32 	%f200, %f37, %f8;
	cvt.rzi.s32.f32 	%r127, %f200;
	mad.lo.s32 	%r128, %r127, %r135, %r126;
	cvta.to.global.u64 	%rd56, %rd59;
	mul.wide.s32 	%rd57, %r128, 4;
	add.s64 	%rd58, %rd56, %rd57;
	atom.global.add.u32 	%r129, [%rd58], 1;
$L__BB0_38:
	add.s32 	%r153, %r153, 1;
	setp.ne.s32 	%p131, %r153, %r30;
	@%p131 bra 	$L__BB0_26;
	add.s32 	%r152, %r152, 1;
	setp.eq.s32 	%p132, %r152, %r30;
	@%p132 bra 	$L__BB0_62;
	bra.uni 	$L__BB0_25;
$L__BB0_40:
	add.s32 	%r49, %r30, -1;
	and.b32  	%r50, %r30, 3;
	and.b32  	%r51, %r30, 4194300;
	mov.b32 	%r159, 0;
$L__BB0_41:
	setp.lt.u32 	%p60, %r49, 3;
	cvt.rn.f32.u32 	%f123, %r159;
	add.f32 	%f124, %f5, %f123;
	mul.f32 	%f38, %f1, %f124;
	mov.b32 	%r161, 0;
	@%p60 bra 	$L__BB0_52;
	ld.param.u32 	%r131, [_Z14causcal_kernelPiS_PfS0_iii_param_5];
	setp.gt.f32 	%p61, %f38, 0f00000000;
	setp.lt.f32 	%p62, %f38, 0f3F800000;
	and.pred  	%p1, %p61, %p62;
	mul.f32 	%f125, %f38, %f8;
	cvt.rzi.s32.f32 	%r88, %f125;
	mul.lo.s32 	%r53, %r88, %r131;
	mov.b32 	%r160, 0;
$L__BB0_43:
	cvt.rn.f32.u32 	%f126, %r160;
	add.f32 	%f127, %f2, %f126;
	mul.f32 	%f39, %f1, %f127;
	setp.gt.f32 	%p63, %f39, 0f00000000;
	setp.lt.f32 	%p64, %f39, 0f3F800000;
	and.pred  	%p65, %p63, %p64;
	and.pred  	%p66, %p65, %p1;
	not.pred 	%p67, %p66;
	@%p67 bra 	$L__BB0_45;
	mul.f32 	%f128, %f39, %f8;
	cvt.rzi.s32.f32 	%r89, %f128;
	add.s32 	%r90, %r53, %r89;
	mul.wide.s32 	%rd35, %r90, 4;
	add.s64 	%rd36, %rd1, %rd35;
	atom.global.add.u32 	%r91, [%rd36], 1;
$L__BB0_45:
	add.s32 	%r92, %r160, 1;
	cvt.rn.f32.u32 	%f129, %r92;
	add.f32 	%f130, %f2, %f129;
	mul.f32 	%f40, %f1, %f130;
	setp.gt.f32 	%p68, %f40, 0f00000000;
	setp.lt.f32 	%p69, %f40, 0f3F800000;
	and.pred  	%p70, %p68, %p69;
	and.pred  	%p71, %p70, %p1;
	not.pred 	%p72, %p71;
	@%p72 bra 	$L__BB0_47;
	mul.f32 	%f131, %f40, %f8;
	cvt.rzi.s32.f32 	%r93, %f131;
	add.s32 	%r94, %r53, %r93;
	mul.wide.s32 	%rd37, %r94, 4;
	add.s64 	%rd38, %rd1, %rd37;
	atom.global.add.u32 	%r95, [%rd38], 1;
$L__BB0_47:
	add.s32 	%r96, %r160, 2;
	cvt.rn.f32.u32 	%f132, %r96;
	add.f32 	%f133, %f2, %f132;
	mul.f32 	%f41, %f1, %f133;
	setp.gt.f32 	%p73, %f41, 0f00000000;
	setp.lt.f32 	%p74, %f41, 0f3F800000;
	and.pred  	%p75, %p73, %p74;
	and.pred  	%p76, %p75, %p1;
	not.pred 	%p77, %p76;
	@%p77 bra 	$L__BB0_49;
	mul.f32 	%f134, %f41, %f8;
	cvt.rzi.s32.f32 	%r97, %f134;
	add.s32 	%r98, %r53, %r97;
	mul.wide.s32 	%rd39, %r98, 4;
	add.s64 	%rd40, %rd1, %rd39;
	atom.global.add.u32 	%r99, [%rd40], 1;
$L__BB0_49:
	add.s32 	%r100, %r160, 3;
	cvt.rn.f32.u32 	%f135, %r100;
	add.f32 	%f136, %f2, %f135;
	mul.f32 	%f42, %f1, %f136;
	setp.gt.f32 	%p78, %f42, 0f00000000;
	setp.lt.f32 	%p79, %f42, 0f3F800000;
	and.pred  	%p80, %p78, %p79;
	and.pred  	%p81, %p80, %p1;
	not.pred 	%p82, %p81;
	@%p82 bra 	$L__BB0_51;
	mul.f32 	%f137, %f42, %f8;
	cvt.rzi.s32.f32 	%r101, %f137;
	add.s32 	%r102, %r53, %r101;
	mul.wide.s32 	%rd41, %r102, 4;
	add.s64 	%rd42, %rd1, %rd41;
	atom.global.add.u32 	%r103, [%rd42], 1;
$L__BB0_51:
	add.s32 	%r160, %r160, 4;
	setp.ne.s32 	%p83, %r160, %r51;
	mov.u32 	%r161, %r51;
	@%p83 bra 	$L__BB0_43;
$L__BB0_52:
	setp.eq.s32 	%p84, %r50, 0;
	@%p84 bra 	$L__BB0_61;
	cvt.rn.f32.u32 	%f138, %r161;
	add.f32 	%f139, %f2, %f138;
	mul.f32 	%f43, %f1, %f139;
	setp.gt.f32 	%p85, %f43, 0f00000000;
	setp.lt.f32 	%p86, %f43, 0f3F800000;
	and.pred  	%p87, %p85, %p86;
	setp.gt.f32 	%p88, %f38, 0f00000000;
	setp.lt.f32 	%p89, %f38, 0f3F800000;
	and.pred  	%p2, %p88, %p89;
	and.pred  	%p90, %p87, %p2;
	not.pred 	%p91, %p90;
	@%p91 bra 	$L__BB0_55;
	ld.param.u32 	%r132, [_Z14causcal_kernelPiS_PfS0_iii_param_5];
	mul.f32 	%f140, %f43, %f8;
	cvt.rzi.s32.f32 	%r104, %f140;
	mul.f32 	%f141, %f38, %f8;
	cvt.rzi.s32.f32 	%r105, %f141;
	mad.lo.s32 	%r106, %r105, %r132, %r104;
	mul.wide.s32 	%rd43, %r106, 4;
	add.s64 	%rd44, %rd1, %rd43;
	atom.global.add.u32 	%r107, [%rd44], 1;
$L__BB0_55:
	setp.eq.s32 	%p92, %r50, 1;
	@%p92 bra 	$L__BB0_61;
	add.s32 	%r108, %r161, 1;
	cvt.rn.f32.u32 	%f142, %r108;
	add.f32 	%f143, %f2, %f142;
	mul.f32 	%f44, %f1, %f143;
	setp.gt.f32 	%p93, %f44, 0f00000000;
	setp.lt.f32 	%p94, %f44, 0f3F800000;
	and.pred  	%p95, %p93, %p94;
	and.pred  	%p96, %p95, %p2;
	not.pred 	%p97, %p96;
	@%p97 bra 	$L__BB0_58;
	ld.param.u32 	%r133, [_Z14causcal_kernelPiS_PfS0_iii_param_5];
	mul.f32 	%f144, %f44, %f8;
	cvt.rzi.s32.f32 	%r109, %f144;
	mul.f32 	%f145, %f38, %f8;
	cvt.rzi.s32.f32 	%r110, %f145;
	mad.lo.s32 	%r111, %r110, %r133, %r109;
	mul.wide.s32 	%rd45, %r111, 4;
	add.s64 	%rd46, %rd1, %rd45;
	atom.global.add.u32 	%r112, [%rd46], 1;
$L__BB0_58:
	setp.eq.s32 	%p98, %r50, 2;
	@%p98 bra 	$L__BB0_61;
	add.s32 	%r113, %r161, 2;
	cvt.rn.f32.u32 	%f146, %r113;
	add.f32 	%f147, %f2, %f146;
	mul.f32 	%f45, %f1, %f147;
	setp.gt.f32 	%p99, %f45, 0f00000000;
	setp.lt.f32 	%p100, %f45, 0f3F800000;
	and.pred  	%p101, %p99, %p100;
	and.pred  	%p102, %p101, %p2;
	not.pred 	%p103, %p102;
	@%p103 bra 	$L__BB0_61;
	ld.param.u32 	%r134, [_Z14causcal_kernelPiS_PfS0_iii_param_5];
	mul.f32 	%f148, %f45, %f8;
	cvt.rzi.s32.f32 	%r114, %f148;
	mul.f32 	%f149, %f38, %f8;
	cvt.rzi.s32.f32 	%r115, %f149;
	mad.lo.s32 	%r116, %r115, %r134, %r114;
	mul.wide.s32 	%rd47, %r116, 4;
	add.s64 	%rd48, %rd1, %rd47;
	atom.global.add.u32 	%r117, [%rd48], 1;
$L__BB0_61:
	add.s32 	%r159, %r159, 1;
	setp.ne.s32 	%p104, %r159, %r30;
	@%p104 bra 	$L__BB0_41;
$L__BB0_62:
	ret;

}


// ===== COMPILED SASS (sm_100) =====

	.target	sm_100

	.elftype	@"ET_EXEC"


//--------------------- .note.nv.tkinfo           --------------------------
	.section	.note.nv.tkinfo,"",@"SHT_NOTE"
	.sectionflags	@"SHF_NOTE_NV_TKINFO"
	.tkinfo
        /*0018*/ 	.word	0x00000002
        /*0030*/ 	.string	""
        /*0030*/ 	.string	"ptxas"
        /*0030*/ 	.string	"Cuda compilation tools, release 13.0, V13.0.88"
        /*0030*/ 	.string	"Build cuda_13.0.r13.0/compiler.36424714_0"
        /*0030*/ 	.string	"-arch sm_100 -m 64 "



//--------------------- .note.nv.cuinfo           --------------------------
	.section	.note.nv.cuinfo,"",@"SHT_NOTE"
	.sectionflags	@"SHF_NOTE_NV_CUINFO"
        /*0018*/ 	.short	0x0002
        /*001a*/ 	.short	0x0064
        /*001c*/ 	.short	0x0082
	.zero		2


//--------------------- .nv.info                  --------------------------
	.section	.nv.info,"",@"SHT_CUDA_INFO"
	.align	4


	//----- nvinfo : EIATTR_REGCOUNT
	.align		4
        /*0000*/ 	.byte	0x04, 0x2f
        /*0002*/ 	.short	(.L_1 - .L_0)
	.align		4
.L_0:
        /*0004*/ 	.word	index@(_Z14causcal_kernelPiS_PfS0_iii)
        /*0008*/ 	.word	0x00000024


	//----- nvinfo : EIATTR_FRAME_SIZE
	.align		4
.L_1:
        /*000c*/ 	.byte	0x04, 0x11
        /*000e*/ 	.short	(.L_3 - .L_2)
	.align		4
.L_2:
        /*0010*/ 	.word	index@($__internal_2_$__cuda_sm3x_div_rn_noftz_f32_slowpath)
        /*0014*/ 	.word	0x00000800


	//----- nvinfo : EIATTR_FRAME_SIZE
	.align		4
.L_3:
        /*0018*/ 	.byte	0x04, 0x11
        /*001a*/ 	.short	(.L_5 - .L_4)
	.align		4
.L_4:
        /*001c*/ 	.word	index@($__internal_1_$__cuda_sm20_sqrt_rn_f32_slowpath)
        /*0020*/ 	.word	0x00000800


	//----- nvinfo : EIATTR_FRAME_SIZE
	.align		4
.L_5:
        /*0024*/ 	.byte	0x04, 0x11
        /*0026*/ 	.short	(.L_7 - .L_6)
	.align		4
.L_6:
        /*0028*/ 	.word	index@($__internal_0_$__cuda_sm20_rcp_rn_f32_slowpath)
        /*002c*/ 	.word	0x00000800


	//----- nvinfo : EIATTR_FRAME_SIZE
	.align		4
.L_7:
        /*0030*/ 	.byte	0x04, 0x11
        /*0032*/ 	.short	(.L_9 - .L_8)
	.align		4
.L_8:
        /*0034*/ 	.word	index@(_Z14causcal_kernelPiS_PfS0_iii)
        /*0038*/ 	.word	0x00000800


	//----- nvinfo : EIATTR_MIN_STACK_SIZE
	.align		4
.L_9:
        /*003c*/ 	.byte	0x04, 0x12
        /*003e*/ 	.short	(.L_11 - .L_10)
	.align		4
.L_10:
        /*0040*/ 	.word	index@(_Z14causcal_kernelPiS_PfS0_iii)
        /*0044*/ 	.word	0x00000800
.L_11:


//--------------------- .nv.compat                --------------------------
	.section	.nv.compat,"",@"SHT_CUDA_COMPAT_INFO"
	.align	4
        /*0000*/ 	.byte	0x02, 0x09, 0x00, 0x00, 0x02, 0x02, 0x01, 0x00, 0x02, 0x05, 0x05, 0x00, 0x03, 0x07, 0x01, 0x01
        /*0010*/ 	.byte	0x02, 0x03, 0x00, 0x00, 0x02, 0x06, 0x01, 0x00, 0x04, 0x0b, 0x08, 0x00, 0x01, 0x00, 0x00, 0x00
        /*0020*/ 	.byte	0x00, 0x00, 0x00, 0x00


//--------------------- .nv.info._Z14causcal_kernelPiS_PfS0_iii --------------------------
	.section	.nv.info._Z14causcal_kernelPiS_PfS0_iii,"",@"SHT_CUDA_INFO"
	.sectionflags	@""
	.align	4


	//----- nvinfo : EIATTR_CUDA_API_VERSION
	.align		4
        /*0000*/ 	.byte	0x04, 0x37
        /*0002*/ 	.short	(.L_13 - .L_12)
.L_12:
        /*0004*/ 	.word	0x00000082


	//----- nvinfo : EIATTR_KPARAM_INFO
	.align		4
.L_13:
        /*0008*/ 	.byte	0x04, 0x17
        /*000a*/ 	.short	(.L_15 - .L_14)
.L_14:
        /*000c*/ 	.word	0x00000000
        /*0010*/ 	.short	0x0006
        /*0012*/ 	.short	0x0028
        /*0014*/ 	.byte	0x00, 0xf0, 0x11, 0x00


	//----- nvinfo : EIATTR_KPARAM_INFO
	.align		4
.L_15:
        /*0018*/ 	.byte	0x04, 0x17
        /*001a*/ 	.short	(.L_17 - .L_16)
.L_16:
        /*001c*/ 	.word	0x00000000
        /*0020*/ 	.short	0x0005
        /*0022*/ 	.short	0x0024
        /*0024*/ 	.byte	0x00, 0xf0, 0x11, 0x00


	//----- nvinfo : EIATTR_KPARAM_INFO
	.align		4
.L_17:
        /*0028*/ 	.byte	0x04, 0x17
        /*002a*/ 	.short	(.L_19 - .L_18)
.L_18:
        /*002c*/ 	.word	0x00000000
        /*0030*/ 	.short	0x0004
        /*0032*/ 	.short	0x0020
        /*0034*/ 	.byte	0x00, 0xf0, 0x11, 0x00


	//----- nvinfo : EIATTR_KPARAM_INFO
	.align		4
.L_19:
        /*0038*/ 	.byte	0x04, 0x17
        /*003a*/ 	.short	(.L_21 - .L_20)
.L_20:
        /*003c*/ 	.word	0x00000000
        /*0040*/ 	.short	0x0003
        /*0042*/ 	.short	0x0018
        /*0044*/ 	.byte	0x00, 0xf5, 0x21, 0x00


	//----- nvinfo : EIATTR_KPARAM_INFO
	.align		4
.L_21:
        /*0048*/ 	.byte	0x04, 0x17
        /*004a*/ 	.short	(.L_23 - .L_22)
.L_22:
        /*004c*/ 	.word	0x00000000
        /*0050*/ 	.short	0x0002
        /*0052*/ 	.short	0x0010
        /*0054*/ 	.byte	0x00, 0xf5, 0x21, 0x00


	//----- nvinfo : EIATTR_KPARAM_INFO
	.align		4
.L_23:
        /*0058*/ 	.byte	0x04, 0x17
        /*005a*/ 	.short	(.L_25 - .L_24)
.L_24:
        /*005c*/ 	.word	0x00000000
        /*0060*/ 	.short	0x0001
        /*0062*/ 	.short	0x0008
        /*0064*/ 	.byte	0x00, 0xf5, 0x21, 0x00


	//----- nvinfo : EIATTR_KPARAM_INFO
	.align		4
.L_25:
        /*0068*/ 	.byte	0x04, 0x17
        /*006a*/ 	.short	(.L_27 - .L_26)
.L_26:
        /*006c*/ 	.word	0x00000000
        /*0070*/ 	.short	0x0000
        /*0072*/ 	.short	0x0000
        /*0074*/ 	.byte	0x00, 0xf5, 0x21, 0x00


	//----- nvinfo : EIATTR_SPARSE_MMA_MASK
	.align		4
.L_27:
        /*0078*/ 	.byte	0x03, 0x50
        /*007a*/ 	.short	0x0000


	//----- nvinfo : EIATTR_MAXREG_COUNT
	.align		4
        /*007c*/ 	.byte	0x03, 0x1b
        /*007e*/ 	.short	0x00ff


	//----- nvinfo : EIATTR_MERCURY_ISA_VERSION
	.align		4
        /*0080*/ 	.byte	0x03, 0x5f
        /*0082*/ 	.short	0x0101


	//----- nvinfo : EIATTR_VRC_CTA_INIT_COUNT
	.align		4
        /*0084*/ 	.byte	0x02, 0x4a
	.zero		1
	.zero		1


	//----- nvinfo : EIATTR_EXIT_INSTR_OFFSETS
	.align		4
        /*0088*/ 	.byte	0x04, 0x1c
        /*008a*/ 	.short	(.L_29 - .L_28)


	//   ....[0]....
.L_28:
        /*008c*/ 	.word	0x00000b90


	//   ....[1]....
        /*0090*/ 	.word	0x00001850


	//   ....[2]....
        /*0094*/ 	.word	0x00002220


	//----- nvinfo : EIATTR_CRS_STACK_SIZE
	.align		4
.L_29:
        /*0098*/ 	.byte	0x04, 0x1e
        /*009a*/ 	.short	(.L_31 - .L_30)
.L_30:
        /*009c*/ 	.word	0x00000000


	//----- nvinfo : EIATTR_CBANK_PARAM_SIZE
	.align		4
.L_31:
        /*00a0*/ 	.byte	0x03, 0x19
        /*00a2*/ 	.short	0x002c


	//----- nvinfo : EIATTR_PARAM_CBANK
	.align		4
        /*00a4*/ 	.byte	0x04, 0x0a
        /*00a6*/ 	.short	(.L_33 - .L_32)
	.align		4
.L_32:
        /*00a8*/ 	.word	index@(.nv.constant0._Z14causcal_kernelPiS_PfS0_iii)
        /*00ac*/ 	.short	0x0380
        /*00ae*/ 	.short	0x002c


	//----- nvinfo : EIATTR_SW_WAR
	.align		4
.L_33:
        /*00b0*/ 	.byte	0x04, 0x36
        /*00b2*/ 	.short	(.L_35 - .L_34)
.L_34:
        /*00b4*/ 	.word	0x00000008
.L_35:


//--------------------- .nv.callgraph             --------------------------
	.section	.nv.callgraph,"",@"SHT_CUDA_CALLGRAPH"
	.align	4
	.sectionentsize	8
	.align		4
        /*0000*/ 	.word	0x00000000
	.align		4
        /*0004*/ 	.word	0xffffffff
	.align		4
        /*0008*/ 	.word	0x00000000
	.align		4
        /*000c*/ 	.word	0xfffffffe
	.align		4
        /*0010*/ 	.word	0x00000000
	.align		4
        /*0014*/ 	.word	0xfffffffd
	.align		4
        /*0018*/ 	.word	0x00000000
	.align		4
        /*001c*/ 	.word	0xfffffffc


//--------------------- .text._Z14causcal_kernelPiS_PfS0_iii --------------------------
	.section	.text._Z14causcal_kernelPiS_PfS0_iii,"ax",@progbits
	.align	128
        .global         _Z14causcal_kernelPiS_PfS0_iii
        .type           _Z14causcal_kernelPiS_PfS0_iii,@function
        .size           _Z14causcal_kernelPiS_PfS0_iii,(.L_x_66 - _Z14causcal_kernelPiS_PfS0_iii)
        .other          _Z14causcal_kernelPiS_PfS0_iii,@"STO_CUDA_ENTRY STV_DEFAULT"
_Z14causcal_kernelPiS_PfS0_iii:
.text._Z14causcal_kernelPiS_PfS0_iii:
[----:B------:R-:W0:Y:S01]  /*0000*/  LDC R1, c[0x0][0x37c] ;  /* 0x0000df00ff017b82 */ /* 0x000e220000000800 */
[----:B------:R-:W1:Y:S01]  /*0010*/  LDCU UR4, c[0x0][0x3a0] ;  /* 0x00007400ff0477ac */ /* 0x000e620008000800 */
[----:B0-----:R-:W-:-:S05]  /*0020*/  VIADD R1, R1, 0xfffff800 ;  /* 0xfffff80001017836 */ /* 0x001fca0000000000 */
[----:B------:R-:W-:Y:S02]  /*0030*/  R2UR UR14, R1 ;  /* 0x00000000010e72ca */ /* 0x000fe400000e0000 */
[----:B-1----:R-:W-:-:S05]  /*0040*/  I2FP.F32.S32 R0, UR4 ;  /* 0x0000000400007c45 */ /* 0x002fca0008201400 */
[----:B------:R-:W-:-:S05]  /*0050*/  VIADD R2, R0, 0x1800000 ;  /* 0x0180000000027836 */ /* 0x000fca0000000000 */
[----:B------:R-:W-:-:S04]  /*0060*/  LOP3.LUT R2, R2, 0x7f800000, RZ, 0xc0, !PT ;  /* 0x7f80000002027812 */ /* 0x000fc800078ec0ff */
[----:B------:R-:W-:-:S13]  /*0070*/  ISETP.GT.U32.AND P0, PT, R2, 0x1ffffff, PT ;  /* 0x01ffffff0200780c */ /* 0x000fda0003f04070 */
[----:B------:R-:W-:Y:S05]  /*0080*/  @P0 BRA `(.L_x_0) ;  /* 0x0000000000100947 */ /* 0x000fea0003800000 */
[----:B------:R-:W-:-:S07]  /*0090*/  MOV R26, 0xb0 ;  /* 0x000000b0001a7802 */ /* 0x000fce0000000f00 */
[----:B------:R-:W-:Y:S05]  /*00a0*/  CALL.REL.NOINC `($__internal_0_$__cuda_sm20_rcp_rn_f32_slowpath) ;  /* 0x0000002000607944 */ /* 0x000fea0003c00000 */
[----:B------:R-:W-:Y:S01]  /*00b0*/  MOV R9, R28 ;  /* 0x0000001c00097202 */ /* 0x000fe20000000f00 */
[----:B------:R-:W-:Y:S06]  /*00c0*/  BRA `(.L_x_1) ;  /* 0x0000000000107947 */ /* 0x000fec0003800000 */
.L_x_0:
[----:B------:R-:W0:Y:S02]  /*00d0*/  MUFU.RCP R9, R0 ;  /* 0x0000000000097308 */ /* 0x000e240000001000 */
[----:B0-----:R-:W-:-:S04]  /*00e0*/  FFMA R2, R0, R9, -1 ;  /* 0xbf80000000027423 */ /* 0x001fc80000000009 */
[----:B------:R-:W-:-:S04]  /*00f0*/  FADD.FTZ R2, -R2, -RZ ;  /* 0x800000ff02027221 */ /* 0x000fc80000010100 */
[----:B------:R-:W-:-:S07]  /*0100*/  FFMA R9, R9, R2, R9 ;  /* 0x0000000209097223 */ /* 0x000fce0000000009 */
.L_x_1:
[----:B------:R-:W0:Y:S01]  /*0110*/  S2R R2, SR_TID.X ;  /* 0x0000000000027919 */ /* 0x000e220000002100 */
[----:B------:R-:W1:Y:S01]  /*0120*/  S2UR UR4, SR_CTAID.X ;  /* 0x00000000000479c3 */ /* 0x000e620000002500 */
[----:B------:R-:W1:Y:S01]  /*0130*/  LDCU UR6, c[0x0][0x3a0] ;  /* 0x00007400ff0677ac */ /* 0x000e620008000800 */
[----:B------:R-:W-:Y:S01]  /*0140*/  IMAD.MOV.U32 R8, RZ, RZ, RZ ;  /* 0x000000ffff087224 */ /* 0x000fe200078e00ff */
[----:B------:R-:W2:Y:S01]  /*0150*/  LDCU UR5, c[0x0][0x3a8] ;  /* 0x00007500ff0577ac */ /* 0x000ea20008000800 */
[----:B------:R-:W3:Y:S01]  /*0160*/  LDCU.64 UR8, c[0x0][0x358] ;  /* 0x00006b00ff0877ac */ /* 0x000ee20008000a00 */
[----:B--2---:R-:W-:Y:S02]  /*0170*/  UISETP.GE.AND UP0, UPT, UR5, 0x1, UPT ;  /* 0x000000010500788c */ /* 0x004fe4000bf06270 */
[----:B-1----:R-:W-:-:S04]  /*0180*/  UIMAD UR4, UR4, UR6, URZ ;  /* 0x00000006040472a4 */ /* 0x002fc8000f8e02ff */
[----:B------:R-:W-:Y:S01]  /*0190*/  USHF.R.U32.HI UR4, URZ, 0x9, UR4 ;  /* 0x00000009ff047899 */ /* 0x000fe20008011604 */
[----:B0-----:R-:W-:-:S05]  /*01a0*/  IMAD R2, R2, UR6, RZ ;  /* 0x0000000602027c24 */ /* 0x001fca000f8e02ff */
[----:B------:R-:W-:Y:S02]  /*01b0*/  I2FP.F32.U32 R6, UR4 ;  /* 0x0000000400067c45 */ /* 0x000fe40008201000 */
[----:B------:R-:W-:-:S03]  /*01c0*/  SHF.R.U32.HI R2, RZ, 0x9, R2 ;  /* 0x00000009ff027819 */ /* 0x000fc60000011602 */
[----:B------:R-:W-:Y:S01]  /*01d0*/  FADD R6, R6, 0.5 ;  /* 0x3f00000006067421 */ /* 0x000fe20000000000 */
[----:B------:R-:W-:-:S05]  /*01e0*/  I2FP.F32.U32 R2, R2 ;  /* 0x0000000200027245 */ /* 0x000fca0000201000 */
[----:B------:R-:W-:Y:S01]  /*01f0*/  FADD R7, R2, 0.5 ;  /* 0x3f00000002077421 */ /* 0x000fe20000000000 */
[----:B---3--:R-:W-:Y:S06]  /*0200*/  BRA.U !UP0, `(.L_x_2) ;  /* 0x0000000908487547 */ /* 0x008fec000b800000 */
[----:B------:R-:W-:Y:S01]  /*0210*/  USHF.L.U32 UR4, UR5, 0xa, URZ ;  /* 0x0000000a05047899 */ /* 0x000fe200080006ff */
[C---:B------:R-:W-:Y:S01]  /*0220*/  FFMA R2, R0.reuse, 0.001953125, R7 ;  /* 0x3b00000000027823 */ /* 0x040fe20000000007 */
[----:B------:R-:W-:Y:S01]  /*0230*/  FFMA R3, R0, 0.001953125, R6 ;  /* 0x3b00000000037823 */ /* 0x000fe20000000006 */
[----:B------:R-:W-:Y:S01]  /*0240*/  HFMA2 R5, -RZ, RZ, 0, 0 ;  /* 0x00000000ff057431 */ /* 0x000fe200000001ff */
[----:B------:R-:W-:Y:S01]  /*0250*/  UISETP.LT.AND UP0, UPT, UR4, 0x4, UPT ;  /* 0x000000040400788c */ /* 0x000fe2000bf01270 */
[----:B------:R-:W-:Y:S01]  /*0260*/  FADD R2, R2, -1 ;  /* 0xbf80000002027421 */ /* 0x000fe20000000000 */
[----:B------:R-:W-:Y:S01]  /*0270*/  FADD R10, R3, -1 ;  /* 0xbf800000030a7421 */ /* 0x000fe20000000000 */
[-C--:B------:R-:W-:Y:S01]  /*0280*/  FMUL R0, R7, R9.reuse ;  /* 0x0000000907007220 */ /* 0x080fe20000400000 */
[----:B------:R-:W-:Y:S01]  /*0290*/  USEL UR5, UR4, 0x4, !UP0 ;  /* 0x0000000404057887 */ /* 0x000fe2000c000000 */
[-C--:B------:R-:W-:Y:S01]  /*02a0*/  FMUL R4, R6, R9.reuse ;  /* 0x0000000906047220 */ /* 0x080fe20000400000 */
[----:B------:R-:W-:Y:S01]  /*02b0*/  UISETP.GE.AND UP0, UPT, UR4, 0xd, UPT ;  /* 0x0000000d0400788c */ /* 0x000fe2000bf06270 */
[----:B------:R-:W-:Y:S01]  /*02c0*/  IMAD.MOV.U32 R8, RZ, RZ, RZ ;  /* 0x000000ffff087224 */ /* 0x000fe200078e00ff */
[----:B------:R-:W-:Y:S01]  /*02d0*/  UIADD3 UR5, UPT, UPT, UR5, -0x1, URZ ;  /* 0xffffffff05057890 */ /* 0x000fe2000fffe0ff */
[-C--:B------:R-:W-:Y:S01]  /*02e0*/  FMUL R12, R2, R9.reuse ;  /* 0x00000009020c7220 */ /* 0x080fe20000400000 */
[----:B------:R-:W-:-:S02]  /*02f0*/  FMUL R13, R10, R9 ;  /* 0x000000090a0d7220 */ /* 0x000fc40000400000 */
[----:B------:R-:W-:-:S04]  /*0300*/  ULEA.HI UR6, UR5, 0x1, URZ, 0x1e ;  /* 0x0000000105067891 */ /* 0x000fc8000f8ff0ff */
[----:B------:R-:W-:Y:S01]  /*0310*/  ULOP3.LUT UP1, UR7, UR6, 0x3, URZ, 0xc0, !UPT ;  /* 0x0000000306077892 */ /* 0x000fe2000f82c0ff */
[----:B------:R-:W-:Y:S11]  /*0320*/  BRA.U !UP0, `(.L_x_3) ;  /* 0x0000000508207547 */ /* 0x000ff6000b800000 */
[----:B------:R-:W0:Y:S01]  /*0330*/  LDC.64 R2, c[0x0][0x398] ;  /* 0x0000e600ff027b82 */ /* 0x000e220000000a00 */
[----:B------:R-:W-:Y:S01]  /*0340*/  MOV R5, RZ ;  /* 0x000000ff00057202 */ /* 0x000fe20000000f00 */
[----:B------:R-:W-:Y:S01]  /*0350*/  ULOP3.LUT UR6, UR6, 0x7ffffffc, URZ, 0xc0, !UPT ;  /* 0x7ffffffc06067892 */ /* 0x000fe2000f8ec0ff */
[----:B------:R-:W-:-:S11]  /*0360*/  UMOV UR4, URZ ;  /* 0x000000ff00047c82 */ /* 0x000fd60008000000 */
.L_x_4:
[----:B01----:R-:W-:-:S05]  /*0370*/  IMAD.WIDE.U32 R10, R5, 0x4, R2 ;  /* 0x00000004050a7825 */ /* 0x003fca00078e0002 */
[----:B------:R-:W2:Y:S04]  /*0380*/  LDG.E R19, desc[UR8][R10.64+0x8] ;  /* 0x000008080a137981 */ /* 0x000ea8000c1e1900 */
[----:B------:R-:W2:Y:S04]  /*0390*/  LDG.E R18, desc[UR8][R10.64+0x4] ;  /* 0x000004080a127981 */ /* 0x000ea8000c1e1900 */
[----:B------:R-:W3:Y:S04]  /*03a0*/  LDG.E R17, desc[UR8][R10.64] ;  /* 0x000000080a117981 */ /* 0x000ee8000c1e1900 */
[----:B------:R-:W4:Y:S04]  /*03b0*/  LDG.E R24, desc[UR8][R10.64+0x18] ;  /* 0x000018080a187981 */ /* 0x000f28000c1e1900 */
[----:B------:R-:W4:Y:S04]  /*03c0*/  LDG.E R23, desc[UR8][R10.64+0x14] ;  /* 0x000014080a177981 */ /* 0x000f28000c1e1900 */
[----:B------:R-:W5:Y:S04]  /*03d0*/  LDG.E R22, desc[UR8][R10.64+0x10] ;  /* 0x000010080a167981 */ /* 0x000f68000c1e1900 */
[----:B------:R-:W5:Y:S04]  /*03e0*/  LDG.E R27, desc[UR8][R10.64+0x28] ;  /* 0x000028080a1b7981 */ /* 0x000f68000c1e1900 */
[----:B------:R-:W5:Y:S04]  /*03f0*/  LDG.E R26, desc[UR8][R10.64+0x24] ;  /* 0x000024080a1a7981 */ /* 0x000f68000c1e1900 */
[----:B------:R-:W5:Y:S04]  /*0400*/  LDG.E R25, desc[UR8][R10.64+0x20] ;  /* 0x000020080a197981 */ /* 0x000f68000c1e1900 */
[----:B------:R-:W5:Y:S04]  /*0410*/  LDG.E R14, desc[UR8][R10.64+0x34] ;  /* 0x000034080a0e7981 */ /* 0x000f68000c1e1900 */
[----:B------:R-:W5:Y:S04]  /*0420*/  LDG.E R15, desc[UR8][R10.64+0x38] ;  /* 0x000038080a0f7981 */ /* 0x000f68000c1e1900 */
[----:B------:R0:W5:Y:S01]  /*0430*/  LDG.E R16, desc[UR8][R10.64+0x30] ;  /* 0x000030080a107981 */ /* 0x000162000c1e1900 */
[----:B------:R-:W-:-:S04]  /*0440*/  UIADD3 UR4, UPT, UPT, UR4, 0x4, URZ ;  /* 0x0000000404047890 */ /* 0x000fc8000fffe0ff */
[----:B------:R-:W-:Y:S01]  /*0450*/  UISETP.NE.AND UP0, UPT, UR4, UR6, UPT ;  /* 0x000000060400728c */ /* 0x000fe2000bf05270 */
[--C-:B--2---:R-:W-:Y:S01]  /*0460*/  FADD R20, R18, -R19.reuse ;  /* 0x8000001312147221 */ /* 0x104fe20000000000 */
[----:B---3--:R-:W-:-:S04]  /*0470*/  FADD R21, R17, -R19 ;  /* 0x8000001311157221 */ /* 0x008fc80000000000 */
[----:B------:R-:W-:Y:S01]  /*0480*/  FSETP.GEU.AND P0, PT, R20, R13, PT ;  /* 0x0000000d1400720b */ /* 0x000fe20003f0e000 */
[--C-:B------:R-:W-:Y:S01]  /*0490*/  FADD R17, R17, R19.reuse ;  /* 0x0000001311117221 */ /* 0x100fe20000000000 */
[----:B------:R-:W-:Y:S02]  /*04a0*/  FADD R19, R18, R19 ;  /* 0x0000001312137221 */ /* 0x000fe40000000000 */
[----:B------:R-:W-:Y:S01]  /*04b0*/  FSETP.GEU.OR P0, PT, R21, R12, P0 ;  /* 0x0000000c1500720b */ /* 0x000fe2000070e400 */
[----:B----4-:R-:W-:-:S03]  /*04c0*/  FADD R20, R23, -R24 ;  /* 0x8000001817147221 */ /* 0x010fc60000000000 */
[----:B------:R-:W-:Y:S01]  /*04d0*/  FSETP.LEU.OR P0, PT, R17, R0, P0 ;  /* 0x000000001100720b */ /* 0x000fe2000070b400 */
[--C-:B------:R-:W-:Y:S01]  /*04e0*/  FADD R23, R23, R24.reuse ;  /* 0x0000001817177221 */ /* 0x100fe20000000000 */
[--C-:B-----5:R-:W-:Y:S01]  /*04f0*/  FADD R17, R22, -R24.reuse ;  /* 0x8000001816117221 */ /* 0x120fe20000000000 */
[----:B------:R-:W-:Y:S01]  /*0500*/  FSETP.GEU.AND P1, PT, R20, R13, PT ;  /* 0x0000000d1400720b */ /* 0x000fe20003f2e000 */
[----:B0-----:R-:W-:Y:S01]  /*0510*/  FADD R11, R22, R24 ;  /* 0x00000018160b7221 */ /* 0x001fe20000000000 */
[----:B------:R-:W-:Y:S02]  /*0520*/  FSETP.LEU.OR P0, PT, R19, R4, P0 ;  /* 0x000000041300720b */ /* 0x000fe4000070b400 */
[----:B------:R-:W-:Y:S01]  /*0530*/  FSETP.GEU.OR P1, PT, R17, R12, P1 ;  /* 0x0000000c1100720b */ /* 0x000fe20000f2e400 */
[----:B------:R-:W-:-:S03]  /*0540*/  FADD R10, R26, -R27 ;  /* 0x8000001b1a0a7221 */ /* 0x000fc60000000000 */
[----:B------:R-:W-:Y:S01]  /*0550*/  FSETP.LEU.OR P1, PT, R11, R0, P1 ;  /* 0x000000000b00720b */ /* 0x000fe20000f2b400 */
[C-C-:B------:R-:W-:Y:S01]  /*0560*/  FADD R17, R25.reuse, -R27.reuse ;  /* 0x8000001b19117221 */ /* 0x140fe20000000000 */
[----:B------:R-:W-:Y:S01]  /*0570*/  FSETP.GEU.AND P2, PT, R10, R13, PT ;  /* 0x0000000d0a00720b */ /* 0x000fe20003f4e000 */
[----:B------:R-:W-:Y:S01]  /*0580*/  FADD R25, R25, R27 ;  /* 0x0000001b19197221 */ /* 0x000fe20000000000 */
[----:B------:R-:W-:-:S03]  /*0590*/  FSETP.LEU.OR P1, PT, R23, R4, P1 ;  /* 0x000000041700720b */ /* 0x000fc60000f2b400 */
[----:B------:R-:W-:Y:S01]  /*05a0*/  @!P0 VIADD R18, R8, 0x1 ;  /* 0x0000000108128836 */ /* 0x000fe20000000000 */
[----:B------:R-:W-:Y:S01]  /*05b0*/  FSETP.GEU.OR P2, PT, R17, R12, P2 ;  /* 0x0000000c1100720b */ /* 0x000fe2000174e400 */
[----:B------:R-:W-:Y:S01]  /*05c0*/  FADD R27, R26, R27 ;  /* 0x0000001b1a1b7221 */ /* 0x000fe20000000000 */
[--C-:B------:R-:W-:Y:S02]  /*05d0*/  FADD R10, R14, -R15.reuse ;  /* 0x8000000f0e0a7221 */ /* 0x100fe40000000000 */
[----:B------:R-:W-:Y:S01]  /*05e0*/  FSETP.LEU.OR P3, PT, R25, R0, P2 ;  /* 0x000000001900720b */ /* 0x000fe2000176b400 */
[--C-:B------:R-:W-:Y:S02]  /*05f0*/  FADD R11, R16, -R15.reuse ;  /* 0x8000000f100b7221 */ /* 0x100fe40000000000 */
[----:B------:R-:W-:Y:S01]  /*0600*/  FSETP.GEU.AND P2, PT, R10, R13, PT ;  /* 0x0000000d0a00720b */ /* 0x000fe20003f4e000 */
[--C-:B------:R-:W-:Y:S01]  /*0610*/  FADD R17, R16, R15.reuse ;  /* 0x0000000f10117221 */ /* 0x100fe20000000000 */
[----:B------:R-:W-:Y:S01]  /*0620*/  @!P0 LEA R10, R8, UR14, 0x2 ;  /* 0x0000000e080a8c11 */ /* 0x000fe2000f8e10ff */
[----:B------:R-:W-:Y:S01]  /*0630*/  FADD R15, R14, R15 ;  /* 0x0000000f0e0f7221 */ /* 0x000fe20000000000 */
[----:B------:R-:W-:-:S02]  /*0640*/  @!P0 MOV R8, R18 ;  /* 0x0000001200088202 */ /* 0x000fc40000000f00 */
[----:B------:R-:W-:Y:S01]  /*0650*/  FSETP.LEU.OR P3, PT, R27, R4, P3 ;  /* 0x000000041b00720b */ /* 0x000fe20001f6b400 */
[----:B------:R0:W-:Y:S01]  /*0660*/  @!P0 STL [R10], R5 ;  /* 0x000000050a008387 */ /* 0x0001e20000100800 */
[----:B------:R-:W-:Y:S01]  /*0670*/  FSETP.GEU.OR P2, PT, R11, R12, P2 ;  /* 0x0000000c0b00720b */ /* 0x000fe2000174e400 */
[C---:B------:R-:W-:Y:S01]  /*0680*/  @!P1 VIADD R11, R8.reuse, 0x1 ;  /* 0x00000001080b9836 */ /* 0x040fe20000000000 */
[----:B------:R-:W-:Y:S02]  /*0690*/  @!P1 LEA R16, R8, UR14, 0x2 ;  /* 0x0000000e08109c11 */ /* 0x000fe4000f8e10ff */
[----:B------:R-:W-:Y:S02]  /*06a0*/  FSETP.LEU.OR P2, PT, R17, R0, P2 ;  /* 0x000000001100720b */ /* 0x000fe4000174b400 */
[----:B------:R-:W-:Y:S02]  /*06b0*/  @!P1 MOV R8, R11 ;  /* 0x0000000b00089202 */ /* 0x000fe40000000f00 */
[----:B------:R-:W-:-:S03]  /*06c0*/  FSETP.LEU.OR P2, PT, R15, R4, P2 ;  /* 0x000000040f00720b */ /* 0x000fc6000174b400 */
[C---:B------:R-:W-:Y:S01]  /*06d0*/  @!P3 VIADD R11, R8.reuse, 0x1 ;  /* 0x00000001080bb836 */ /* 0x040fe20000000000 */
[----:B------:R-:W-:Y:S02]  /*06e0*/  @!P3 LEA R17, R8, UR14, 0x2 ;  /* 0x0000000e0811bc11 */ /* 0x000fe4000f8e10ff */
[C---:B------:R-:W-:Y:S02]  /*06f0*/  @!P3 IADD3 R14, PT, PT, R5.reuse, 0x8, RZ ;  /* 0x00000008050eb810 */ /* 0x040fe40007ffe0ff */
[----:B------:R-:W-:Y:S01]  /*0700*/  @!P3 MOV R8, R11 ;  /* 0x0000000b0008b202 */ /* 0x000fe20000000f00 */
[----:B------:R-:W-:-:S04]  /*0710*/  @!P1 VIADD R11, R5, 0x4 ;  /* 0x00000004050b9836 */ /* 0x000fc80000000000 */
[C---:B------:R-:W-:Y:S01]  /*0720*/  @!P2 VIADD R15, R5.reuse, 0xc ;  /* 0x0000000c050fa836 */ /* 0x040fe20000000000 */
[C---:B------:R-:W-:Y:S01]  /*0730*/  @!P2 LEA R20, R8.reuse, UR14, 0x2 ;  /* 0x0000000e0814ac11 */ /* 0x040fe2000f8e10ff */
[----:B------:R1:W-:Y:S01]  /*0740*/  @!P1 STL [R16], R11 ;  /* 0x0000000b10009387 */ /* 0x0003e20000100800 */
[----:B------:R-:W-:Y:S02]  /*0750*/  @!P2 IADD3 R18, PT, PT, R8, 0x1, RZ ;  /* 0x000000010812a810 */ /* 0x000fe40007ffe0ff */
[----:B0-----:R-:W-:Y:S01]  /*0760*/  IADD3 R5, PT, PT, R5, 0x10, RZ ;  /* 0x0000001005057810 */ /* 0x001fe20007ffe0ff */
[----:B------:R1:W-:Y:S02]  /*0770*/  @!P3 STL [R17], R14 ;  /* 0x0000000e1100b387 */ /* 0x0003e40000100800 */
[----:B------:R-:W-:Y:S02]  /*0780*/  @!P2 IMAD.MOV.U32 R8, RZ, RZ, R18 ;  /* 0x000000ffff08a224 */ /* 0x000fe400078e0012 */
[----:B------:R1:W-:Y:S01]  /*0790*/  @!P2 STL [R20], R15 ;  /* 0x0000000f1400a387 */ /* 0x0003e20000100800 */
[----:B------:R-:W-:Y:S05]  /*07a0*/  BRA.U UP0, `(.L_x_4) ;  /* 0xfffffff900f07547 */ /* 0x000fea000b83ffff */
.L_x_3:
[----:B------:R-:W-:Y:S05]  /*07b0*/  BRA.U !UP1, `(.L_x_2) ;  /* 0x0000000109dc7547 */ /* 0x000fea000b800000 */
[----:B------:R-:W-:Y:S02]  /*07c0*/  UISETP.NE.AND UP1, UPT, UR7, 0x1, UPT ;  /* 0x000000010700788c */ /* 0x000fe4000bf25270 */
[----:B------:R-:W-:-:S07]  /*07d0*/  ULOP3.LUT UP0, URZ, UR5, 0x4, URZ, 0xc0, !UPT ;  /* 0x0000000405ff7892 */ /* 0x000fce000f80c0ff */
[----:B------:R-:W-:Y:S05]  /*07e0*/  BRA.U !UP1, `(.L_x_5) ;  /* 0x0000000109887547 */ /* 0x000fea000b800000 */
[----:B------:R-:W0:Y:S02]  /*07f0*/  LDC.64 R2, c[0x0][0x398] ;  /* 0x0000e600ff027b82 */ /* 0x000e240000000a00 */
[----:B0-----:R-:W-:-:S05]  /*0800*/  IMAD.WIDE.U32 R2, R5, 0x4, R2 ;  /* 0x0000000405027825 */ /* 0x001fca00078e0002 */
[----:B-1----:R-:W2:Y:S04]  /*0810*/  LDG.E R14, desc[UR8][R2.64+0x8] ;  /* 0x00000808020e7981 */ /* 0x002ea8000c1e1900 */
[----:B------:R-:W2:Y:S04]  /*0820*/  LDG.E R11, desc[UR8][R2.64+0x4] ;  /* 0x00000408020b7981 */ /* 0x000ea8000c1e1900 */
[----:B------:R-:W3:Y:S04]  /*0830*/  LDG.E R10, desc[UR8][R2.64] ;  /* 0x00000008020a7981 */ /* 0x000ee8000c1e1900 */
[----:B------:R-:W4:Y:S04]  /*0840*/  LDG.E R19, desc[UR8][R2.64+0x14] ;  /* 0x0000140802137981 */ /* 0x000f28000c1e1900 */
[----:B------:R-:W4:Y:S04]  /*0850*/  LDG.E R20, desc[UR8][R2.64+0x18] ;  /* 0x0000180802147981 */ /* 0x000f28000c1e1900 */
[----:B------:R-:W5:Y:S01]  /*0860*/  LDG.E R18, desc[UR8][R2.64+0x10] ;  /* 0x0000100802127981 */ /* 0x000f62000c1e1900 */
[C-C-:B--2---:R-:W-:Y:S01]  /*0870*/  FADD R16, R11.reuse, -R14.reuse ;  /* 0x8000000e0b107221 */ /* 0x144fe20000000000 */
[--C-:B------:R-:W-:Y:S01]  /*0880*/  FADD R11, R11, R14.reuse ;  /* 0x0000000e0b0b7221 */ /* 0x100fe20000000000 */
[----:B---3--:R-:W-:-:S03]  /*0890*/  FADD R15, R10, -R14 ;  /* 0x8000000e0a0f7221 */ /* 0x008fc60000000000 */
[----:B------:R-:W-:Y:S01]  /*08a0*/  FSETP.GEU.AND P0, PT, R16, R13, PT ;  /* 0x0000000d1000720b */ /* 0x000fe20003f0e000 */
[----:B------:R-:W-:-:S03]  /*08b0*/  FADD R17, R10, R14 ;  /* 0x0000000e0a117221 */ /* 0x000fc60000000000 */
[----:B------:R-:W-:Y:S01]  /*08c0*/  FSETP.GEU.OR P0, PT, R15, R12, P0 ;  /* 0x0000000c0f00720b */ /* 0x000fe2000070e400 */
[----:B----4-:R-:W-:-:S03]  /*08d0*/  FADD R16, R19, -R20 ;  /* 0x8000001413107221 */ /* 0x010fc60000000000 */
[----:B------:R-:W-:Y:S01]  /*08e0*/  FSETP.LEU.OR P0, PT, R17, R0, P0 ;  /* 0x000000001100720b */ /* 0x000fe2000070b400 */
[--C-:B------:R-:W-:Y:S01]  /*08f0*/  FADD R19, R19, R20.reuse ;  /* 0x0000001413137221 */ /* 0x100fe20000000000 */
[--C-:B-----5:R-:W-:Y:S01]  /*0900*/  FADD R15, R18, -R20.reuse ;  /* 0x80000014120f7221 */ /* 0x120fe20000000000 */
[----:B------:R-:W-:Y:S01]  /*0910*/  FSETP.GEU.AND P1, PT, R16, R13, PT ;  /* 0x0000000d1000720b */ /* 0x000fe20003f2e000 */
[----:B------:R-:W-:Y:S01]  /*0920*/  FADD R3, R18, R20 ;  /* 0x0000001412037221 */ /* 0x000fe20000000000 */
[----:B------:R-:W-:Y:S02]  /*0930*/  FSETP.LEU.OR P0, PT, R11, R4, P0 ;  /* 0x000000040b00720b */ /* 0x000fe4000070b400 */
[----:B------:R-:W-:-:S04]  /*0940*/  FSETP.GEU.OR P1, PT, R15, R12, P1 ;  /* 0x0000000c0f00720b */ /* 0x000fc80000f2e400 */
[----:B------:R-:W-:-:S04]  /*0950*/  FSETP.LEU.OR P1, PT, R3, R0, P1 ;  /* 0x000000000300720b */ /* 0x000fc80000f2b400 */
[----:B------:R-:W-:-:S03]  /*0960*/  FSETP.LEU.OR P1, PT, R19, R4, P1 ;  /* 0x000000041300720b */ /* 0x000fc60000f2b400 */
[C---:B------:R-:W-:Y:S01]  /*0970*/  @!P0 VIADD R2, R8.reuse, 0x1 ;  /* 0x0000000108028836 */ /* 0x040fe20000000000 */
[----:B------:R-:W-:-:S04]  /*0980*/  @!P0 LEA R10, R8, UR14, 0x2 ;  /* 0x0000000e080a8c11 */ /* 0x000fc8000f8e10ff */
[----:B------:R-:W-:Y:S01]  /*0990*/  @!P0 MOV R8, R2 ;  /* 0x0000000200088202 */ /* 0x000fe20000000f00 */
[----:B------:R0:W-:Y:S04]  /*09a0*/  @!P0 STL [R10], R5 ;  /* 0x000000050a008387 */ /* 0x0001e80000100800 */
[----:B------:R-:W-:Y:S01]  /*09b0*/  @!P1 VIADD R2, R5, 0x4 ;  /* 0x0000000405029836 */ /* 0x000fe20000000000 */
[C---:B------:R-:W-:Y:S02]  /*09c0*/  @!P1 LEA R11, R8.reuse, UR14, 0x2 ;  /* 0x0000000e080b9c11 */ /* 0x040fe4000f8e10ff */
[----:B------:R-:W-:-:S03]  /*09d0*/  @!P1 IADD3 R3, PT, PT, R8, 0x1, RZ ;  /* 0x0000000108039810 */ /* 0x000fc60007ffe0ff */
[----:B------:R2:W-:Y:S01]  /*09e0*/  @!P1 STL [R11], R2 ;  /* 0x000000020b009387 */ /* 0x0005e20000100800 */
[----:B0-----:R-:W-:Y:S01]  /*09f0*/  VIADD R5, R5, 0x8 ;  /* 0x0000000805057836 */ /* 0x001fe20000000000 */
[----:B------:R-:W-:-:S07]  /*0a00*/  @!P1 MOV R8, R3 ;  /* 0x0000000300089202 */ /* 0x000fce0000000f00 */
.L_x_5:
[----:B------:R-:W-:Y:S05]  /*0a10*/  BRA.U UP0, `(.L_x_2) ;  /* 0x0000000100447547 */ /* 0x000fea000b800000 */
[----:B--2---:R-:W0:Y:S02]  /*0a20*/  LDC.64 R2, c[0x0][0x398] ;  /* 0x0000e600ff027b82 */ /* 0x004e240000000a00 */
[----:B0-----:R-:W-:-:S05]  /*0a30*/  IMAD.WIDE.U32 R2, R5, 0x4, R2 ;  /* 0x0000000405027825 */ /* 0x001fca00078e0002 */
[----:B-1----:R-:W2:Y:S04]  /*0a40*/  LDG.E R11, desc[UR8][R2.64+0x4] ;  /* 0x00000408020b7981 */ /* 0x002ea8000c1e1900 */
[----:B------:R-:W2:Y:S04]  /*0a50*/  LDG.E R14, desc[UR8][R2.64+0x8] ;  /* 0x00000808020e7981 */ /* 0x000ea8000c1e1900 */
[----:B------:R-:W3:Y:S01]  /*0a60*/  LDG.E R10, desc[UR8][R2.64] ;  /* 0x00000008020a7981 */ /* 0x000ee2000c1e1900 */
[C-C-:B--2---:R-:W-:Y:S01]  /*0a70*/  FADD R16, R11.reuse, -R14.reuse ;  /* 0x8000000e0b107221 */ /* 0x144fe20000000000 */
[--C-:B------:R-:W-:Y:S01]  /*0a80*/  FADD R11, R11, R14.reuse ;  /* 0x0000000e0b0b7221 */ /* 0x100fe20000000000 */
[----:B---3--:R-:W-:-:S03]  /*0a90*/  FADD R15, R10, -R14 ;  /* 0x8000000e0a0f7221 */ /* 0x008fc60000000000 */
[----:B------:R-:W-:Y:S01]  /*0aa0*/  FSETP.GEU.AND P0, PT, R16, R13, PT ;  /* 0x0000000d1000720b */ /* 0x000fe20003f0e000 */
[----:B------:R-:W-:-:S03]  /*0ab0*/  FADD R13, R10, R14 ;  /* 0x0000000e0a0d7221 */ /* 0x000fc60000000000 */
[----:B------:R-:W-:-:S04]  /*0ac0*/  FSETP.GEU.OR P0, PT, R15, R12, P0 ;  /* 0x0000000c0f00720b */ /* 0x000fc8000070e400 */
[----:B------:R-:W-:-:S04]  /*0ad0*/  FSETP.LEU.OR P0, PT, R13, R0, P0 ;  /* 0x000000000d00720b */ /* 0x000fc8000070b400 */
[----:B------:R-:W-:-:S13]  /*0ae0*/  FSETP.LEU.OR P0, PT, R11, R4, P0 ;  /* 0x000000040b00720b */ /* 0x000fda000070b400 */
[C---:B------:R-:W-:Y:S01]  /*0af0*/  @!P0 LEA R4, R8.reuse, UR14, 0x2 ;  /* 0x0000000e08048c11 */ /* 0x040fe2000f8e10ff */
[----:B------:R-:W-:-:S04]  /*0b00*/  @!P0 VIADD R0, R8, 0x1 ;  /* 0x0000000108008836 */ /* 0x000fc80000000000 */
[----:B------:R0:W-:Y:S01]  /*0b10*/  @!P0 STL [R4], R5 ;  /* 0x0000000504008387 */ /* 0x0001e20000100800 */
[----:B------:R-:W-:-:S07]  /*0b20*/  @!P0 MOV R8, R0 ;  /* 0x0000000000088202 */ /* 0x000fce0000000f00 */
.L_x_2:
[----:B------:R-:W3:Y:S01]  /*0b30*/  LDCU UR5, c[0x0][0x3a0] ;  /* 0x00007400ff0577ac */ /* 0x000ee20008000800 */
[----:B------:R-:W-:Y:S01]  /*0b40*/  LEA R0, R8, UR14, 0x2 ;  /* 0x0000000e08007c11 */ /* 0x000fe2000f8e10ff */
[----:B------:R-:W-:-:S05]  /*0b50*/  IMAD.MOV.U32 R3, RZ, RZ, 0x989680 ;  /* 0x00989680ff037424 */ /* 0x000fca00078e00ff */
[----:B------:R4:W-:Y:S01]  /*0b60*/  STL [R0], R3 ;  /* 0x0000000300007387 */ /* 0x0009e20000100800 */
[----:B---3--:R-:W-:-:S06]  /*0b70*/  UISETP.GE.AND UP0, UPT, UR5, 0x200, UPT ;  /* 0x000002000500788c */ /* 0x008fcc000bf06270 */
[----:B------:R-:W-:-:S13]  /*0b80*/  PLOP3.LUT P0, PT, PT, PT, UP0, 0x80, 0x8 ;  /* 0x000000000008781c */ /* 0x000fda0003f0f008 */
[----:B----4-:R-:W-:Y:S05]  /*0b90*/  @!P0 EXIT ;  /* 0x000000000000894d */ /* 0x010fea0003800000 */
[----:B------:R-:W3:Y:S01]  /*0ba0*/  LDCU UR6, c[0x0][0x3a4] ;  /* 0x00007480ff0677ac */ /* 0x000ee20008000800 */
[----:B------:R-:W4:Y:S01]  /*0bb0*/  LDCU UR11, c[0x0][0x3a8] ;  /* 0x00007500ff0b77ac */ /* 0x000f220008000800 */
[----:B------:R-:W-:-:S04]  /*0bc0*/  USHF.R.S32.HI UR4, URZ, 0x1f, UR5 ;  /* 0x0000001fff047899 */ /* 0x000fc80008011405 */
[----:B------:R-:W-:-:S04]  /*0bd0*/  ULEA.HI UR4, UR4, UR5, URZ, 0x9 ;  /* 0x0000000504047291 */ /* 0x000fc8000f8f48ff */
[----:B------:R-:W-:Y:S01]  /*0be0*/  USHF.R.S32.HI UR7, URZ, 0x9, UR4 ;  /* 0x00000009ff077899 */ /* 0x000fe20008011404 */
[----:B---3--:R-:W-:Y:S01]  /*0bf0*/  I2FP.F32.S32 R0, UR6 ;  /* 0x0000000600007c45 */ /* 0x008fe20008201400 */
[----:B----4-:R-:W-:-:S03]  /*0c00*/  UISETP.GE.AND UP0, UPT, UR11, 0x1, UPT ;  /* 0x000000010b00788c */ /* 0x010fc6000bf06270 */
[----:B------:R-:W-:-:S06]  /*0c10*/  R2UR UR10, R0 ;  /* 0x00000000000a72ca */ /* 0x000fcc00000e0000 */
[----:B------:R-:W-:Y:S09]  /*0c20*/  BRA.U !UP0, `(.L_x_6) ;  /* 0x0000000d08147547 */ /* 0x000ff2000b800000 */
[----:B------:R-:W-:Y:S01]  /*0c30*/  IADD3 R18, PT, PT, R8, 0x1, RZ ;  /* 0x0000000108127810 */ /* 0x000fe20007ffe0ff */
[----:B------:R-:W-:-:S06]  /*0c40*/  UMOV UR4, URZ ;  /* 0x000000ff00047c82 */ /* 0x000fcc0008000000 */
.L_x_28:
[----:B0-----:R-:W-:Y:S01]  /*0c50*/  I2FP.F32.U32 R3, UR4 ;  /* 0x0000000400037c45 */ /* 0x001fe20008201000 */
[----:B------:R-:W-:-:S04]  /*0c60*/  UMOV UR5, URZ ;  /* 0x000000ff00057c82 */ /* 0x000fc80008000000 */
[----:B------:R-:W-:-:S04]  /*0c70*/  FADD R0, R6, R3 ;  /* 0x0000000306007221 */ /* 0x000fc80000000000 */
[----:B-1----:R-:W-:-:S07]  /*0c80*/  FMUL R17, R0, R9 ;  /* 0x0000000900117220 */ /* 0x002fce0000400000 */
.L_x_27:
[----:B------:R-:W-:Y:S01]  /*0c90*/  I2FP.F32.U32 R0, UR5 ;  /* 0x0000000500007c45 */ /* 0x000fe20008201000 */
[----:B------:R-:W-:Y:S01]  /*0ca0*/  BSSY.RECONVERGENT B1, `(.L_x_7) ;  /* 0x00000b5000017945 */ /* 0x000fe20003800200 */
[----:B0-----:R-:W-:-:S03]  /*0cb0*/  HFMA2 R5, -RZ, RZ, 0, 0 ;  /* 0x00000000ff057431 */ /* 0x001fc600000001ff */
[----:B------:R-:W-:Y:S01]  /*0cc0*/  BSSY.RELIABLE B0, `(.L_x_8) ;  /* 0x000009d000007945 */ /* 0x000fe20003800100 */
[----:B------:R-:W-:Y:S01]  /*0cd0*/  UIADD3 UR5, UPT, UPT, UR5, 0x1, URZ ;  /* 0x0000000105057890 */ /* 0x000fe2000fffe0ff */
[----:B------:R-:W-:Y:S01]  /*0ce0*/  FADD R0, R7, R0 ;  /* 0x0000000007007221 */ /* 0x000fe20000000000 */
[----:B------:R-:W-:Y:S01]  /*0cf0*/  IMAD.MOV.U32 R4, RZ, RZ, 0x3f800000 ;  /* 0x3f800000ff047424 */ /* 0x000fe200078e00ff */
[----:B------:R-:W-:Y:S01]  /*0d00*/  MOV R15, RZ ;  /* 0x000000ff000f7202 */ /* 0x000fe20000000f00 */
[----:B------:R-:W-:Y:S01]  /*0d10*/  IMAD.MOV.U32 R16, RZ, RZ, RZ ;  /* 0x000000ffff107224 */ /* 0x000fe200078e00ff */
[----:B------:R-:W-:Y:S01]  /*0d20*/  CS2R R12, SRZ ;  /* 0x00000000000c7805 */ /* 0x000fe2000001ff00 */
[----:B------:R-:W-:Y:S02]  /*0d30*/  IMAD.MOV.U32 R14, RZ, RZ, R17 ;  /* 0x000000ffff0e7224 */ /* 0x000fe400078e0011 */
[----:B--2---:R-:W-:Y:S01]  /*0d40*/  FMUL R11, R0, R9 ;  /* 0x00000009000b7220 */ /* 0x004fe20000400000 */
[----:B------:R-:W-:-:S11]  /*0d50*/  UISETP.NE.AND UP0, UPT, UR5, UR7, UPT ;  /* 0x000000070500728c */ /* 0x000fd6000bf05270 */
.L_x_26:
[----:B------:R-:W0:Y:S02]  /*0d60*/  LDC.64 R2, c[0x0][0x390] ;  /* 0x0000e400ff027b82 */ /* 0x000e240000000a00 */
[----:B0-----:R-:W-:-:S05]  /*0d70*/  IMAD.WIDE.U32 R2, R16, 0x4, R2 ;  /* 0x0000000410027825 */ /* 0x001fca00078e0002 */
[----:B------:R-:W2:Y:S02]  /*0d80*/  LDG.E R10, desc[UR8][R2.64] ;  /* 0x00000008020a7981 */ /* 0x000ea4000c1e1900 */
[----:B--2---:R-:W-:-:S04]  /*0d90*/  FADD R0, R10, -R5 ;  /* 0x800000050a007221 */ /* 0x004fc80000000000 */
[C---:B------:R-:W-:Y:S01]  /*0da0*/  FMUL R20, R0.reuse, R13 ;  /* 0x0000000d00147220 */ /* 0x040fe20000400000 */
[----:B------:R-:W-:Y:S01]  /*0db0*/  FMUL R5, R0, R12 ;  /* 0x0000000c00057220 */ /* 0x000fe20000400000 */
[----:B------:R-:W-:Y:S02]  /*0dc0*/  MOV R0, R16 ;  /* 0x0000001000007202 */ /* 0x000fe40000000f00 */
[-C--:B------:R-:W-:Y:S01]  /*0dd0*/  FFMA R11, R20, R4.reuse, R11 ;  /* 0x00000004140b7223 */ /* 0x080fe2000000000b */
[----:B------:R-:W-:-:S04]  /*0de0*/  FFMA R14, R5, R4, R14 ;  /* 0x00000004050e7223 */ /* 0x000fc8000000000e */
[C---:B------:R-:W-:Y:S02]  /*0df0*/  FSETP.GEU.AND P0, PT, R11.reuse, 1, PT ;  /* 0x3f8000000b00780b */ /* 0x040fe40003f0e000 */
[C---:B------:R-:W-:Y:S02]  /*0e00*/  FSETP.GEU.AND P1, PT, R14.reuse, 1, PT ;  /* 0x3f8000000e00780b */ /* 0x040fe40003f2e000 */
[----:B------:R-:W-:Y:S02]  /*0e10*/  FSETP.GT.AND P0, PT, R11, RZ, !P0 ;  /* 0x000000ff0b00720b */ /* 0x000fe40004704000 */
[----:B------:R-:W-:-:S04]  /*0e20*/  FSETP.GT.AND P1, PT, R14, RZ, !P1 ;  /* 0x000000ff0e00720b */ /* 0x000fc80004f24000 */
[----:B------:R-:W-:-:S13]  /*0e30*/  PLOP3.LUT P0, PT, P0, P1, PT, 0x80, 0x8 ;  /* 0x000000000008781c */ /* 0x000fda0000703070 */
[----:B------:R-:W-:Y:S05]  /*0e40*/  @!P0 BREAK.RELIABLE B0 ;  /* 0x0000000000008942 */ /* 0x000fea0003800100 */
[----:B------:R-:W-:Y:S05]  /*0e50*/  @!P0 BRA `(.L_x_9) ;  /* 0x0000000800648947 */ /* 0x000fea0003800000 */
[----:B------:R-:W-:Y:S01]  /*0e60*/  ISETP.GT.AND P0, PT, R15, R8, PT ;  /* 0x000000080f00720c */ /* 0x000fe20003f04270 */
[----:B------:R-:W-:Y:S01]  /*0e70*/  BSSY.RECONVERGENT B3, `(.L_x_10) ;  /* 0x000005a000037945 */ /* 0x000fe20003800200 */
[----:B------:R-:W-:Y:S01]  /*0e80*/  VIADD R16, R16, 0x1 ;  /* 0x0000000110107836 */ /* 0x000fe20000000000 */
[----:B------:R-:W-:-:S10]  /*0e90*/  CS2R R22, SRZ ;  /* 0x0000000000167805 */ /* 0x000fd4000001ff00 */
[----:B------:R-:W-:Y:S05]  /*0ea0*/  @P0 BRA `(.L_x_11) ;  /* 0x0000000400580947 */ /* 0x000fea0003800000 */
[----:B------:R-:W0:Y:S02]  /*0eb0*/  LDCU.64 UR12, c[0x0][0x388] ;  /* 0x00007100ff0c77ac */ /* 0x000e240008000a00 */
[----:B0-----:R-:W-:-:S04]  /*0ec0*/  LEA R2, P0, R0, UR12, 0x2 ;  /* 0x0000000c00027c11 */ /* 0x001fc8000f8010ff */
[----:B------:R-:W-:-:S05]  /*0ed0*/  LEA.HI.X R3, R0, UR13, RZ, 0x2, P0 ;  /* 0x0000000d00037c11 */ /* 0x000fca00080f14ff */
[----:B------:R-:W2:Y:S04]  /*0ee0*/  LDG.E R20, desc[UR8][R2.64+0x4] ;  /* 0x0000040802147981 */ /* 0x000ea8000c1e1900 */
[----:B------:R-:W3:Y:S01]  /*0ef0*/  LDG.E R19, desc[UR8][R2.64] ;  /* 0x0000000802137981 */ /* 0x000ee2000c1e1900 */
[C---:B------:R-:W-:Y:S01]  /*0f00*/  IADD3 R0, PT, PT, R15.reuse, -0x1, RZ ;  /* 0xffffffff0f007810 */ /* 0x040fe20007ffe0ff */
[----:B------:R-:W-:Y:S01]  /*0f10*/  IMAD.IADD R21, R15, 0x1, -R8 ;  /* 0x000000010f157824 */ /* 0x000fe200078e0a08 */
[----:B------:R-:W-:Y:S02]  /*0f20*/  CS2R R22, SRZ ;  /* 0x0000000000167805 */ /* 0x000fe4000001ff00 */
[----:B--2---:R-:W-:Y:S01]  /*0f30*/  SHF.L.U32 R20, R20, 0x2, RZ ;  /* 0x0000000214147819 */ /* 0x004fe200000006ff */
[----:B---3--:R-:W-:-:S07]  /*0f40*/  IMAD.SHL.U32 R19, R19, 0x4, RZ ;  /* 0x0000000413137824 */ /* 0x008fce00078e00ff */
.L_x_19:
[----:B------:R-:W-:-:S04]  /*0f50*/  IADD3 R15, PT, PT, R0, 0x1, RZ ;  /* 0x00000001000f7810 */ /* 0x000fc80007ffe0ff */
[----:B------:R-:W-:-:S05]  /*0f60*/  LEA R0, R15, UR14, 0x2 ;  /* 0x0000000e0f007c11 */ /* 0x000fca000f8e10ff */
[----:B------:R-:W2:Y:S02]  /*0f70*/  LDL R3, [R0] ;  /* 0x0000000000037983 */ /* 0x000ea40000100800 */
[----:B--2---:R-:W-:-:S04]  /*0f80*/  ISETP.GE.AND P0, PT, R3, R20, PT ;  /* 0x000000140300720c */ /* 0x004fc80003f06270 */
[----:B------:R-:W-:-:S13]  /*0f90*/  ISETP.LT.OR P0, PT, R3, R19, P0 ;  /* 0x000000130300720c */ /* 0x000fda0000701670 */
[----:B------:R-:W-:Y:S05]  /*0fa0*/  @P0 BRA `(.L_x_11) ;  /* 0x0000000400180947 */ /* 0x000fea0003800000 */
[----:B------:R-:W0:Y:S02]  /*0fb0*/  LDC.64 R4, c[0x0][0x398] ;  /* 0x0000e600ff047b82 */ /* 0x000e240000000a00 */
[----:B0-----:R-:W-:-:S05]  /*0fc0*/  IMAD.WIDE R4, R3, 0x4, R4 ;  /* 0x0000000403047825 */ /* 0x001fca00078e0204 */
[----:B------:R-:W2:Y:S04]  /*0fd0*/  LDG.E R3, desc[UR8][R4.64+0x4] ;  /* 0x0000040804037981 */ /* 0x000ea8000c1e1900 */
[----:B------:R-:W3:Y:S04]  /*0fe0*/  LDG.E R0, desc[UR8][R4.64] ;  /* 0x0000000804007981 */ /* 0x000ee8000c1e1900 */
[----:B------:R-:W4:Y:S01]  /*0ff0*/  LDG.E R2, desc[UR8][R4.64+0x8] ;  /* 0x0000080804027981 */ /* 0x000f22000c1e1900 */
[----:B------:R-:W-:Y:S01]  /*1000*/  BSSY.RECONVERGENT B2, `(.L_x_12) ;  /* 0x000003b000027945 */ /* 0x000fe20003800200 */
[----:B--2---:R-:W-:Y:S01]  /*1010*/  FADD R24, R14, -R3 ;  /* 0x800000030e187221 */ /* 0x004fe20000000000 */
[----:B---3--:R-:W-:-:S03]  /*1020*/  FADD R25, R11, -R0 ;  /* 0x800000000b197221 */ /* 0x008fc60000000000 */
[----:B------:R-:W-:Y:S01]  /*1030*/  FMUL R0, R24, R24 ;  /* 0x0000001818007220 */ /* 0x000fe20000400000 */
[----:B----4-:R-:W-:-:S03]  /*1040*/  FMUL R29, R2, R2 ;  /* 0x00000002021d7220 */ /* 0x010fc60000400000 */
[----:B------:R-:W-:Y:S01]  /*1050*/  FFMA R27, R25, R25, R0 ;  /* 0x00000019191b7223 */ /* 0x000fe20000000000 */
[----:B------:R-:W-:-:S05]  /*1060*/  FMUL R2, R29, 0.99998998641967773438 ;  /* 0x3f7fff581d027820 */ /* 0x000fca0000400000 */
[----:B------:R-:W-:-:S13]  /*1070*/  FSETP.GEU.AND P0, PT, R27, R2, PT ;  /* 0x000000021b00720b */ /* 0x000fda0003f0e000 */
[----:B------:R-:W-:Y:S05]  /*1080*/  @P0 BRA `(.L_x_13) ;  /* 0x0000000000c80947 */ /* 0x000fea0003800000 */
[----:B------:R-:W-:Y:S01]  /*1090*/  VIADD R0, R29, 0x1800000 ;  /* 0x018000001d007836 */ /* 0x000fe20000000000 */
[----:B------:R-:W-:Y:S04]  /*10a0*/  BSSY.RECONVERGENT B4, `(.L_x_14) ;  /* 0x000000d000047945 */ /* 0x000fe80003800200 */
[----:B------:R-:W-:-:S04]  /*10b0*/  LOP3.LUT R0, R0, 0x7f800000, RZ, 0xc0, !PT ;  /* 0x7f80000000007812 */ /* 0x000fc800078ec0ff */
[----:B------:R-:W-:-:S13]  /*10c0*/  ISETP.GT.U32.AND P0, PT, R0, 0x1ffffff, PT ;  /* 0x01ffffff0000780c */ /* 0x000fda0003f04070 */
[----:B------:R-:W-:Y:S05]  /*10d0*/  @P0 BRA `(.L_x_15) ;  /* 0x0000000000140947 */ /* 0x000fea0003800000 */
[----:B------:R-:W-:Y:S02]  /*10e0*/  MOV R0, R29 ;  /* 0x0000001d00007202 */ /* 0x000fe40000000f00 */
[----:B------:R-:W-:-:S07]  /*10f0*/  MOV R26, 0x1110 ;  /* 0x00001110001a7802 */ /* 0x000fce0000000f00 */
[----:B------:R-:W-:Y:S05]  /*1100*/  CALL.REL.NOINC `($__internal_0_$__cuda_sm20_rcp_rn_f32_slowpath) ;  /* 0x0000001000487944 */ /* 0x000fea0003c00000 */
[----:B------:R-:W-:Y:S01]  /*1110*/  IMAD.MOV.U32 R26, RZ, RZ, R28 ;  /* 0x000000ffff1a7224 */ /* 0x000fe200078e001c */
[----:B------:R-:W-:Y:S06]  /*1120*/  BRA `(.L_x_16) ;  /* 0x0000000000107947 */ /* 0x000fec0003800000 */
.L_x_15:
[----:B------:R-:W0:Y:S02]  /*1130*/  MUFU.RCP R26, R29 ;  /* 0x0000001d001a7308 */ /* 0x000e240000001000 */
[----:B0-----:R-:W-:-:S04]  /*1140*/  FFMA R0, R29, R26, -1 ;  /* 0xbf8000001d007423 */ /* 0x001fc8000000001a */
[----:B------:R-:W-:-:S04]  /*1150*/  FADD.FTZ R3, -R0, -RZ ;  /* 0x800000ff00037221 */ /* 0x000fc80000010100 */
[----:B------:R-:W-:-:S07]  /*1160*/  FFMA R26, R26, R3, R26 ;  /* 0x000000031a1a7223 */ /* 0x000fce000000001a */
.L_x_16:
[----:B------:R-:W-:Y:S05]  /*1170*/  BSYNC.RECONVERGENT B4 ;  /* 0x0000000000047941 */ /* 0x000fea0003800200 */
.L_x_14:
[----:B------:R-:W-:Y:S01]  /*1180*/  FFMA R30, -R27, R26, 1 ;  /* 0x3f8000001b1e7423 */ /* 0x000fe2000000011a */
[----:B------:R-:W-:Y:S01]  /*1190*/  UMOV UR6, 0x40800000 ;  /* 0x4080000000067882 */ /* 0x000fe20000000000 */
[----:B------:R-:W-:Y:S01]  /*11a0*/  BSSY.RECONVERGENT B5, `(.L_x_17) ;  /* 0x000000d000057945 */ /* 0x000fe20003800200 */
[----:B------:R-:W-:Y:S01]  /*11b0*/  MOV R27, UR6 ;  /* 0x00000006001b7c02 */ /* 0x000fe20008000f00 */
[----:B------:R-:W0:Y:S08]  /*11c0*/  MUFU.RCP R0, R30 ;  /* 0x0000001e00007308 */ /* 0x000e300000001000 */
[----:B------:R-:W1:Y:S01]  /*11d0*/  FCHK P0, R27, R30 ;  /* 0x0000001e1b007302 */ /* 0x000e620000000000 */
[----:B0-----:R-:W-:-:S04]  /*11e0*/  FFMA R3, -R30, R0, 1 ;  /* 0x3f8000001e037423 */ /* 0x001fc80000000100 */
[----:B------:R-:W-:-:S04]  /*11f0*/  FFMA R0, R0, R3, R0 ;  /* 0x0000000300007223 */ /* 0x000fc80000000000 */
[----:B------:R-:W-:-:S04]  /*1200*/  FFMA R3, R0, 4, RZ ;  /* 0x4080000000037823 */ /* 0x000fc800000000ff */
[----:B------:R-:W-:-:S04]  /*1210*/  FFMA R2, -R30, R3, 4 ;  /* 0x408000001e027423 */ /* 0x000fc80000000103 */
[----:B------:R-:W-:Y:S01]  /*1220*/  FFMA R0, R0, R2, R3 ;  /* 0x0000000200007223 */ /* 0x000fe20000000003 */
[----:B-1----:R-:W-:Y:S06]  /*1230*/  @!P0 BRA `(.L_x_18) ;  /* 0x00000000000c8947 */ /* 0x002fec0003800000 */
[----:B------:R-:W-:-:S07]  /*1240*/  MOV R2, 0x1260 ;  /* 0x0000126000027802 */ /* 0x000fce0000000f00 */
[----:B------:R-:W-:Y:S05]  /*1250*/  CALL.REL.NOINC `($__internal_2_$__cuda_sm3x_div_rn_noftz_f32_slowpath) ;  /* 0x00000014002c7944 */ /* 0x000fea0003c00000 */
[----:B------:R-:W-:-:S07]  /*1260*/  IMAD.MOV.U32 R0, RZ, RZ, R27 ;  /* 0x000000ffff007224 */ /* 0x000fce00078e001b */
.L_x_18:
[----:B------:R-:W-:Y:S05]  /*1270*/  BSYNC.RECONVERGENT B5 ;  /* 0x0000000000057941 */ /* 0x000fea0003800200 */
.L_x_17:
[----:B------:R-:W2:Y:S01]  /*1280*/  LDG.E R4, desc[UR8][R4.64+0xc] ;  /* 0x00000c0804047981 */ /* 0x000ea2000c1e1900 */
[----:B------:R-:W-:Y:S02]  /*1290*/  HFMA2 R3, -RZ, RZ, 0.96630859375, -0.0022525787353515625 ;  /* 0x3bbb989dff037431 */ /* 0x000fe400000001ff */
[----:B------:R-:W-:Y:S01]  /*12a0*/  FADD R2, -R0, 4 ;  /* 0x4080000000027421 */ /* 0x000fe20000000100 */
[----:B------:R-:W-:-:S03]  /*12b0*/  IMAD.MOV.U32 R28, RZ, RZ, 0x437c0000 ;  /* 0x437c0000ff1c7424 */ /* 0x000fc600078e00ff */
[----:B------:R-:W-:-:S04]  /*12c0*/  FFMA.SAT R3, R2, R3, 0.5 ;  /* 0x3f00000002037423 */ /* 0x000fc80000002003 */
[----:B------:R-:W-:-:S04]  /*12d0*/  FFMA.RM R3, R3, R28, 12582913 ;  /* 0x4b40000103037423 */ /* 0x000fc8000000401c */
[C---:B------:R-:W-:Y:S01]  /*12e0*/  FADD R27, R3.reuse, -12583039 ;  /* 0xcb40007f031b7421 */ /* 0x040fe20000000000 */
[----:B------:R-:W-:-:S03]  /*12f0*/  SHF.L.U32 R3, R3, 0x17, RZ ;  /* 0x0000001703037819 */ /* 0x000fc600000006ff */
[----:B------:R-:W-:-:S04]  /*1300*/  FFMA R27, R2, 1.4426950216293334961, -R27 ;  /* 0x3fb8aa3b021b7823 */ /* 0x000fc8000000081b */
[----:B------:R-:W-:-:S04]  /*1310*/  FFMA R27, R2, 1.925963033500011079e-08, R27 ;  /* 0x32a57060021b7823 */ /* 0x000fc8000000001b */
[----:B------:R-:W0:Y:S02]  /*1320*/  MUFU.EX2 R2, R27 ;  /* 0x0000001b00027308 */ /* 0x000e240000000800 */
[----:B0-----:R-:W-:-:S04]  /*1330*/  FMUL R2, R3, R2 ;  /* 0x0000000203027220 */ /* 0x001fc80000400000 */
[----:B------:R-:W-:-:S04]  /*1340*/  FMUL R3, R2, -0.5 ;  /* 0xbf00000002037820 */ /* 0x000fc80000400000 */
[----:B------:R-:W-:-:S04]  /*1350*/  FMUL R3, R3, R0 ;  /* 0x0000000003037220 */ /* 0x000fc80000400000 */
[----:B------:R-:W-:-:S04]  /*1360*/  FMUL R3, R3, R0 ;  /* 0x0000000003037220 */ /* 0x000fc80000400000 */
[----:B------:R-:W-:-:S04]  /*1370*/  FMUL R3, R3, R26 ;  /* 0x0000001a03037220 */ /* 0x000fc80000400000 */
[----:B--2---:R-:W-:-:S04]  /*1380*/  FMUL R3, R3, R4 ;  /* 0x0000000403037220 */ /* 0x004fc80000400000 */
[-C--:B------:R-:W-:Y:S01]  /*1390*/  FFMA R22, R25, R3.reuse, R22 ;  /* 0x0000000319167223 */ /* 0x080fe20000000016 */
[----:B------:R-:W-:-:S07]  /*13a0*/  FFMA R23, R24, R3, R23 ;  /* 0x0000000318177223 */ /* 0x000fce0000000017 */
.L_x_13:
[----:B------:R-:W-:Y:S05]  /*13b0*/  BSYNC.RECONVERGENT B2 ;  /* 0x0000000000027941 */ /* 0x000fea0003800200 */
.L_x_12:
[----:B------:R-:W-:Y:S01]  /*13c0*/  VIADD R21, R21, 0x1 ;  /* 0x0000000115157836 */ /* 0x000fe20000000000 */
[----:B------:R-:W-:-:S04]  /*13d0*/  MOV R0, R15 ;  /* 0x0000000f00007202 */ /* 0x000fc80000000f00 */
[----:B------:R-:W-:-:S13]  /*13e0*/  ISETP.NE.AND P0, PT, R21, 0x1, PT ;  /* 0x000000011500780c */ /* 0x000fda0003f05270 */
[----:B------:R-:W-:Y:S05]  /*13f0*/  @P0 BRA `(.L_x_19) ;  /* 0xfffffff800d40947 */ /* 0x000fea000383ffff */
[----:B------:R-:W-:-:S07]  /*1400*/  IMAD.MOV.U32 R15, RZ, RZ, R18 ;  /* 0x000000ffff0f7224 */ /* 0x000fce00078e0012 */
.L_x_11:
[----:B------:R-:W-:Y:S05]  /*1410*/  BSYNC.RECONVERGENT B3 ;  /* 0x0000000000037941 */ /* 0x000fea0003800200 */
.L_x_10:
[----:B------:R-:W-:Y:S01]  /*1420*/  FADD R12, R23, R12 ;  /* 0x0000000c170c7221 */ /* 0x000fe20000000000 */
[----:B------:R-:W-:-:S03]  /*1430*/  FADD R13, R22, R13 ;  /* 0x0000000d160d7221 */ /* 0x000fc60000000000 */
[----:B------:R-:W-:-:S04]  /*1440*/  FMUL R0, R12, R12 ;  /* 0x0000000c0c007220 */ /* 0x000fc80000400000 */
[----:B------:R-:W-:-:S05]  /*1450*/  FFMA R0, R13, R13, R0 ;  /* 0x0000000d0d007223 */ /* 0x000fca0000000000 */
[----:B------:R-:W-:-:S13]  /*1460*/  FSETP.GEU.AND P0, PT, R0, 1, PT ;  /* 0x3f8000000000780b */ /* 0x000fda0003f0e000 */
[----:B------:R-:W-:Y:S05]  /*1470*/  @P0 BREAK.RELIABLE B0 ;  /* 0x0000000000000942 */ /* 0x000fea0003800100 */
[----:B------:R-:W-:Y:S05]  /*1480*/  @P0 BRA `(.L_x_9) ;  /* 0x0000000000d80947 */ /* 0x000fea0003800000 */
[----:B------:R-:W-:Y:S01]  /*1490*/  FADD R3, -R0, 1 ;  /* 0x3f80000000037421 */ /* 0x000fe20000000100 */
[----:B------:R-:W-:Y:S03]  /*14a0*/  BSSY.RECONVERGENT B2, `(.L_x_20) ;  /* 0x000000c000027945 */ /* 0x000fe60003800200 */
[----:B------:R0:W1:Y:S01]  /*14b0*/  MUFU.RSQ R2, R3 ;  /* 0x0000000300027308 */ /* 0x0000620000001400 */
[----:B------:R-:W-:-:S04]  /*14c0*/  IADD3 R0, PT, PT, R3, -0xd000000, RZ ;  /* 0xf300000003007810 */ /* 0x000fc80007ffe0ff */
[----:B------:R-:W-:-:S13]  /*14d0*/  ISETP.GT.U32.AND P0, PT, R0, 0x727fffff, PT ;  /* 0x727fffff0000780c */ /* 0x000fda0003f04070 */
[----:B01----:R-:W-:Y:S05]  /*14e0*/  @!P0 BRA `(.L_x_21) ;  /* 0x00000000000c8947 */ /* 0x003fea0003800000 */
[----:B------:R-:W-:-:S07]  /*14f0*/  MOV R20, 0x1510 ;  /* 0x0000151000147802 */ /* 0x000fce0000000f00 */
[----:B------:R-:W-:Y:S05]  /*1500*/  CALL.REL.NOINC `($__internal_1_$__cuda_sm20_sqrt_rn_f32_slowpath) ;  /* 0x0000001000207944 */ /* 0x000fea0003c00000 */
[----:B------:R-:W-:Y:S05]  /*1510*/  BRA `(.L_x_22) ;  /* 0x0000000000107947 */ /* 0x000fea0003800000 */
.L_x_21:
[----:B------:R-:W-:Y:S01]  /*1520*/  FMUL.FTZ R0, R3, R2 ;  /* 0x0000000203007220 */ /* 0x000fe20000410000 */
[----:B------:R-:W-:-:S03]  /*1530*/  FMUL.FTZ R2, R2, 0.5 ;  /* 0x3f00000002027820 */ /* 0x000fc60000410000 */
[----:B------:R-:W-:-:S04]  /*1540*/  FFMA R3, -R0, R0, R3 ;  /* 0x0000000000037223 */ /* 0x000fc80000000103 */
[----:B------:R-:W-:-:S07]  /*1550*/  FFMA R0, R3, R2, R0 ;  /* 0x0000000203007223 */ /* 0x000fce0000000000 */
.L_x_22:
[----:B------:R-:W-:Y:S05]  /*1560*/  BSYNC.RECONVERGENT B2 ;  /* 0x0000000000027941 */ /* 0x000fea0003800200 */
.L_x_20:
[----:B------:R-:W-:Y:S01]  /*1570*/  VIADD R2, R0, 0x1800000 ;  /* 0x0180000000027836 */ /* 0x000fe20000000000 */
[----:B------:R-:W-:Y:S04]  /*1580*/  BSSY.RECONVERGENT B2, `(.L_x_23) ;  /* 0x000000c000027945 */ /* 0x000fe80003800200 */
[----:B------:R-:W-:-:S04]  /*1590*/  LOP3.LUT R2, R2, 0x7f800000, RZ, 0xc0, !PT ;  /* 0x7f80000002027812 */ /* 0x000fc800078ec0ff */
[----:B------:R-:W-:-:S13]  /*15a0*/  ISETP.GT.U32.AND P0, PT, R2, 0x1ffffff, PT ;  /* 0x01ffffff0200780c */ /* 0x000fda0003f04070 */
[----:B------:R-:W-:Y:S05]  /*15b0*/  @P0 BRA `(.L_x_24) ;  /* 0x0000000000100947 */ /* 0x000fea0003800000 */
[----:B------:R-:W-:-:S07]  /*15c0*/  MOV R26, 0x15e0 ;  /* 0x000015e0001a7802 */ /* 0x000fce0000000f00 */
[----:B------:R-:W-:Y:S05]  /*15d0*/  CALL.REL.NOINC `($__internal_0_$__cuda_sm20_rcp_rn_f32_slowpath) ;  /* 0x0000000c00147944 */ /* 0x000fea0003c00000 */
[----:B------:R-:W-:Y:S01]  /*15e0*/  MOV R4, R28 ;  /* 0x0000001c00047202 */ /* 0x000fe20000000f00 */
[----:B------:R-:W-:Y:S06]  /*15f0*/  BRA `(.L_x_25) ;  /* 0x0000000000107947 */ /* 0x000fec0003800000 */
.L_x_24:
[----:B------:R-:W0:Y:S02]  /*1600*/  MUFU.RCP R3, R0 ;  /* 0x0000000000037308 */ /* 0x000e240000001000 */
[----:B0-----:R-:W-:-:S04]  /*1610*/  FFMA R2, R3, R0, -1 ;  /* 0xbf80000003027423 */ /* 0x001fc80000000000 */
[----:B------:R-:W-:-:S04]  /*1620*/  FADD.FTZ R2, -R2, -RZ ;  /* 0x800000ff02027221 */ /* 0x000fc80000010100 */
[----:B------:R-:W-:-:S07]  /*1630*/  FFMA R4, R3, R2, R3 ;  /* 0x0000000203047223 */ /* 0x000fce0000000003 */
.L_x_25:
[----:B------:R-:W-:Y:S05]  /*1640*/  BSYNC.RECONVERGENT B2 ;  /* 0x0000000000027941 */ /* 0x000fea0003800200 */
.L_x_23:
[----:B------:R-:W0:Y:S01]  /*1650*/  LDCU UR6, c[0x0][0x3a8] ;  /* 0x00007500ff0677ac */ /* 0x000e220008000800 */
[----:B------:R-:W-:Y:S01]  /*1660*/  IMAD.MOV.U32 R5, RZ, RZ, R10 ;  /* 0x000000ffff057224 */ /* 0x000fe200078e000a */
[----:B0-----:R-:W-:-:S13]  /*1670*/  ISETP.NE.AND P0, PT, R16, UR6, PT ;  /* 0x0000000610007c0c */ /* 0x001fda000bf05270 */
[----:B------:R-:W-:Y:S05]  /*1680*/  @P0 BRA `(.L_x_26) ;  /* 0xfffffff400b40947 */ /* 0x000fea000383ffff */
[----:B------:R-:W-:Y:S05]  /*1690*/  BSYNC.RELIABLE B0 ;  /* 0x0000000000007941 */ /* 0x000fea0003800100 */
.L_x_8:
[----:B------:R-:W-:-:S04]  /*16a0*/  FADD R10, -R10, 1 ;  /* 0x3f8000000a0a7421 */ /* 0x000fc80000000100 */
[-C--:B------:R-:W-:Y:S01]  /*16b0*/  FMUL R13, R13, R10.reuse ;  /* 0x0000000a0d0d7220 */ /* 0x080fe20000400000 */
[----:B------:R-:W-:-:S03]  /*16c0*/  FMUL R3, R12, R10 ;  /* 0x0000000a0c037220 */ /* 0x000fc60000400000 */
[C---:B------:R-:W-:Y:S01]  /*16d0*/  FFMA R13, R4.reuse, R13, R11 ;  /* 0x0000000d040d7223 */ /* 0x040fe2000000000b */
[----:B------:R-:W-:-:S04]  /*16e0*/  FFMA R4, R4, R3, R14 ;  /* 0x0000000304047223 */ /* 0x000fc8000000000e */
[C---:B------:R-:W-:Y:S02]  /*16f0*/  FSETP.GEU.AND P0, PT, R13.reuse, 1, PT ;  /* 0x3f8000000d00780b */ /* 0x040fe40003f0e000 */
[C---:B------:R-:W-:Y:S02]  /*1700*/  FSETP.GEU.AND P1, PT, R4.reuse, 1, PT ;  /* 0x3f8000000400780b */ /* 0x040fe40003f2e000 */
[----:B------:R-:W-:Y:S02]  /*1710*/  FSETP.GT.AND P0, PT, R13, RZ, !P0 ;  /* 0x000000ff0d00720b */ /* 0x000fe40004704000 */
[----:B------:R-:W-:-:S04]  /*1720*/  FSETP.GT.AND P1, PT, R4, RZ, !P1 ;  /* 0x000000ff0400720b */ /* 0x000fc80004f24000 */
[----:B------:R-:W-:-:S13]  /*1730*/  PLOP3.LUT P0, PT, P0, P1, PT, 0x80, 0x8 ;  /* 0x000000000008781c */ /* 0x000fda0000703070 */
[----:B------:R-:W-:Y:S05]  /*1740*/  @!P0 BRA `(.L_x_9) ;  /* 0x0000000000288947 */ /* 0x000fea0003800000 */
[----:B------:R-:W-:Y:S01]  /*1750*/  FMUL R0, R13, UR10 ;  /* 0x0000000a0d007c20 */ /* 0x000fe20008400000 */
[----:B------:R-:W0:Y:S01]  /*1760*/  LDC.64 R2, c[0x0][0x380] ;  /* 0x0000e000ff027b82 */ /* 0x000e220000000a00 */
[----:B------:R-:W-:Y:S01]  /*1770*/  FMUL R4, R4, UR10 ;  /* 0x0000000a04047c20 */ /* 0x000fe20008400000 */
[----:B------:R-:W1:Y:S01]  /*1780*/  LDCU UR6, c[0x0][0x3a4] ;  /* 0x00007480ff0677ac */ /* 0x000e620008000800 */
[----:B------:R-:W-:Y:S02]  /*1790*/  HFMA2 R11, -RZ, RZ, 0, 5.9604644775390625e-08 ;  /* 0x00000001ff0b7431 */ /* 0x000fe400000001ff */
[----:B------:R-:W-:Y:S08]  /*17a0*/  F2I.TRUNC.NTZ R0, R0 ;  /* 0x0000000000007305 */ /* 0x000ff0000020f100 */
[----:B------:R-:W1:Y:S02]  /*17b0*/  F2I.TRUNC.NTZ R5, R4 ;  /* 0x0000000400057305 */ /* 0x000e64000020f100 */
[----:B-1----:R-:W-:-:S04]  /*17c0*/  IMAD R5, R5, UR6, R0 ;  /* 0x0000000605057c24 */ /* 0x002fc8000f8e0200 */
[----:B0-----:R-:W-:-:S05]  /*17d0*/  IMAD.WIDE R2, R5, 0x4, R2 ;  /* 0x0000000405027825 */ /* 0x001fca00078e0202 */
[----:B------:R0:W-:Y:S02]  /*17e0*/  REDG.E.ADD.STRONG.GPU desc[UR8][R2.64], R11 ;  /* 0x0000000b0200798e */ /* 0x0001e4000c12e108 */
.L_x_9:
[----:B------:R-:W-:Y:S05]  /*17f0*/  BSYNC.RECONVERGENT B1 ;  /* 0x0000000000017941 */ /* 0x000fea0003800200 */
.L_x_7:
[----:B------:R-:W-:Y:S05]  /*1800*/  WARPSYNC.ALL ;  /* 0x0000000000007948 */ /* 0x000fea0003800000 */
[----:B------:R-:W-:Y:S05]  /*1810*/  BRA.U UP0, `(.L_x_27) ;  /* 0xfffffff5001c7547 */ /* 0x000fea000b83ffff */
[----:B------:R-:W-:-:S04]  /*1820*/  UIADD3 UR6, UPT, UPT, UR4, 0x1, URZ ;  /* 0x0000000104067890 */ /* 0x000fc8000fffe0ff */
[----:B------:R-:W-:-:S06]  /*1830*/  UISETP.NE.AND UP0, UPT, UR6, UR7, UPT ;  /* 0x000000070600728c */ /* 0x000fcc000bf05270 */
[----:B------:R-:W-:-:S13]  /*1840*/  PLOP3.LUT P0, PT, PT, PT, UP0, 0x80, 0x8 ;  /* 0x000000000008781c */ /* 0x000fda0003f0f008 */
[----:B------:R-:W-:Y:S05]  /*1850*/  @!P0 EXIT ;  /* 0x000000000000894d */ /* 0x000fea0003800000 */
[----:B------:R-:W-:Y:S01]  /*1860*/  UMOV UR4, UR6 ;  /* 0x0000000600047c82 */ /* 0x000fe20008000000 */
[----:B------:R-:W-:Y:S05]  /*1870*/  BRA `(.L_x_28) ;  /* 0xfffffff000f47947 */ /* 0x000fea000383ffff */
.L_x_6:
[----:B------:R-:W-:Y:S02]  /*1880*/  UIADD3 UR4, UPT, UPT, UR7, -0x1, URZ ;  /* 0xffffffff07047890 */ /* 0x000fe4000fffe0ff */
[----:B------:R-:W-:Y:S02]  /*1890*/  ULOP3.LUT UR11, UR7, 0x3, URZ, 0xc0, !UPT ;  /* 0x00000003070b7892 */ /* 0x000fe4000f8ec0ff */
[----:B------:R-:W-:Y:S02]  /*18a0*/  UISETP.GE.U32.AND UP0, UPT, UR4, 0x3, UPT ;  /* 0x000000030400788c */ /* 0x000fe4000bf06070 */
[----:B------:R-:W-:Y:S01]  /*18b0*/  ULOP3.LUT UR6, UR7, 0x3ffffc, URZ, 0xc0, !UPT ;  /* 0x003ffffc07067892 */ /* 0x000fe2000f8ec0ff */
[----:B------:R-:W-:-:S11]  /*18c0*/  UMOV UR4, URZ ;  /* 0x000000ff00047c82 */ /* 0x000fd60008000000 */
.L_x_45:
[----:B--2---:R-:W-:Y:S01]  /*18d0*/  I2FP.F32.U32 R3, UR4 ;  /* 0x0000000400037c45 */ /* 0x004fe20008201000 */
[----:B------:R-:W-:Y:S01]  /*18e0*/  UIADD3 UR4, UPT, UPT, UR4, 0x1, URZ ;  /* 0x0000000104047890 */ /* 0x000fe2000fffe0ff */
[----:B------:R-:W-:-:S03]  /*18f0*/  UMOV UR5, URZ ;  /* 0x000000ff00057c82 */ /* 0x000fc60008000000 */
[----:B------:R-:W-:Y:S01]  /*1900*/  FADD R0, R6, R3 ;  /* 0x0000000306007221 */ /* 0x000fe20000000000 */
[----:B------:R-:W-:-:S03]  /*1910*/  UISETP.NE.AND UP1, UPT, UR4, UR7, UPT ;  /* 0x000000070400728c */ /* 0x000fc6000bf25270 */
[----:B------:R-:W-:Y:S01]  /*1920*/  FMUL R0, R0, R9 ;  /* 0x0000000900007220 */ /* 0x000fe20000400000 */
[----:B0--34-:R-:W-:Y:S07]  /*1930*/  BRA.U !UP0, `(.L_x_29) ;  /* 0x0000000508287547 */ /* 0x019fee000b800000 */
[----:B--2---:R-:W2:Y:S01]  /*1940*/  LDC.64 R2, c[0x0][0x380] ;  /* 0x0000e000ff027b82 */ /* 0x004ea20000000a00 */
[C---:B0-----:R-:W-:Y:S01]  /*1950*/  FMUL R4, R0.reuse, UR10 ;  /* 0x0000000a00047c20 */ /* 0x041fe20008400000 */
[C---:B------:R-:W-:Y:S01]  /*1960*/  FSETP.GEU.AND P0, PT, R0.reuse, 1, PT ;  /* 0x3f8000000000780b */ /* 0x040fe20003f0e000 */
[----:B------:R-:W0:Y:S03]  /*1970*/  LDCU UR13, c[0x0][0x3a4] ;  /* 0x00007480ff0d77ac */ /* 0x000e260008000800 */
[----:B------:R-:W-:Y:S01]  /*1980*/  FSETP.GT.AND P0, PT, R0, RZ, !P0 ;  /* 0x000000ff0000720b */ /* 0x000fe20004704000 */
[----:B------:R-:W3:Y:S01]  /*1990*/  F2I.TRUNC.NTZ R4, R4 ;  /* 0x0000000400047305 */ /* 0x000ee2000020f100 */
[----:B------:R-:W-:-:S11]  /*19a0*/  UMOV UR5, URZ ;  /* 0x000000ff00057c82 */ /* 0x000fd60008000000 */
.L_x_38:
[----:B------:R-:W-:Y:S01]  /*19b0*/  I2FP.F32.U32 R8, UR5 ;  /* 0x0000000500087c45 */ /* 0x000fe20008201000 */
[----:B------:R-:W-:Y:S04]  /*19c0*/  BSSY.RECONVERGENT B0, `(.L_x_30) ;  /* 0x000000d000007945 */ /* 0x000fe80003800200 */
[----:B------:R-:W-:-:S04]  /*19d0*/  FADD R8, R7, R8 ;  /* 0x0000000807087221 */ /* 0x000fc80000000000 */
[----:B------:R-:W-:-:S05]  /*19e0*/  FMUL R8, R8, R9 ;  /* 0x0000000908087220 */ /* 0x000fca0000400000 */
[----:B------:R-:W-:-:S04]  /*19f0*/  FSETP.GEU.AND P1, PT, R8, 1, PT ;  /* 0x3f8000000800780b */ /* 0x000fc80003f2e000 */
[----:B------:R-:W-:-:S04]  /*1a00*/  FSETP.GT.AND P1, PT, R8, RZ, !P1 ;  /* 0x000000ff0800720b */ /* 0x000fc80004f24000 */
[----:B------:R-:W-:-:S13]  /*1a10*/  PLOP3.LUT P1, PT, P1, P0, PT, 0x80, 0x8 ;  /* 0x000000000008781c */ /* 0x000fda0000f21070 */
[----:B0---4-:R-:W-:Y:S05]  /*1a20*/  @!P1 BRA `(.L_x_31) ;  /* 0x0000000000189947 */ /* 0x011fea0003800000 */
[----:B------:R-:W-:Y:S01]  /*1a30*/  FMUL R5, R8, UR10 ;  /* 0x0000000a08057c20 */ /* 0x000fe20008400000 */
[----:B------:R-:W-:-:S05]  /*1a40*/  IMAD.MOV.U32 R13, RZ, RZ, 0x1 ;  /* 0x00000001ff0d7424 */ /* 0x000fca00078e00ff */
[----:B------:R-:W0:Y:S02]  /*1a50*/  F2I.TRUNC.NTZ R5, R5 ;  /* 0x0000000500057305 */ /* 0x000e24000020f100 */
[----:B01-3--:R-:W-:-:S04]  /*1a60*/  IMAD R11, R4, UR13, R5 ;  /* 0x0000000d040b7c24 */ /* 0x00bfc8000f8e0205 */
[----:B--2---:R-:W-:-:S05]  /*1a70*/  IMAD.WIDE R10, R11, 0x4, R2 ;  /* 0x000000040b0a7825 */ /* 0x004fca00078e0202 */
[----:B------:R4:W-:Y:S02]  /*1a80*/  REDG.E.ADD.STRONG.GPU desc[UR8][R10.64], R13 ;  /* 0x0000000d0a00798e */ /* 0x0009e4000c12e108 */
.L_x_31:
[----:B0-----:R-:W-:Y:S05]  /*1a90*/  BSYNC.RECONVERGENT B0 ;  /* 0x0000000000007941 */ /* 0x001fea0003800200 */
.L_x_30:
[----:B------:R-:W-:Y:S01]  /*1aa0*/  UIADD3 UR12, UPT, UPT, UR5, 0x1, URZ ;  /* 0x00000001050c7890 */ /* 0x000fe2000fffe0ff */
[----:B------:R-:W-:Y:S05]  /*1ab0*/  BSSY.RECONVERGENT B0, `(.L_x_32) ;  /* 0x000000e000007945 */ /* 0x000fea0003800200 */
[----:B------:R-:W-:-:S05]  /*1ac0*/  I2FP.F32.U32 R8, UR12 ;  /* 0x0000000c00087c45 */ /* 0x000fca0008201000 */
[----:B------:R-:W-:-:S04]  /*1ad0*/  FADD R8, R7, R8 ;  /* 0x0000000807087221 */ /* 0x000fc80000000000 */
[----:B------:R-:W-:-:S05]  /*1ae0*/  FMUL R8, R8, R9 ;  /* 0x0000000908087220 */ /* 0x000fca0000400000 */
[----:B------:R-:W-:-:S04]  /*1af0*/  FSETP.GEU.AND P1, PT, R8, 1, PT ;  /* 0x3f8000000800780b */ /* 0x000fc80003f2e000 */
[----:B------:R-:W-:-:S04]  /*1b00*/  FSETP.GT.AND P1, PT, R8, RZ, !P1 ;  /* 0x000000ff0800720b */ /* 0x000fc80004f24000 */
[----:B------:R-:W-:-:S13]  /*1b10*/  PLOP3.LUT P1, PT, P1, P0, PT, 0x80, 0x8 ;  /* 0x000000000008781c */ /* 0x000fda0000f21070 */
[----:B------:R-:W-:Y:S05]  /*1b20*/  @!P1 BRA `(.L_x_33) ;  /* 0x0000000000189947 */ /* 0x000fea0003800000 */
[----:B------:R-:W-:Y:S01]  /*1b30*/  FMUL R5, R8, UR10 ;  /* 0x0000000a08057c20 */ /* 0x000fe20008400000 */
[----:B----4-:R-:W-:-:S05]  /*1b40*/  HFMA2 R13, -RZ, RZ, 0, 5.9604644775390625e-08 ;  /* 0x00000001ff0d7431 */ /* 0x010fca00000001ff */
[----:B------:R-:W1:Y:S02]  /*1b50*/  F2I.TRUNC.NTZ R5, R5 ;  /* 0x0000000500057305 */ /* 0x000e64000020f100 */
[----:B-1-3--:R-:W-:-:S04]  /*1b60*/  IMAD R11, R4, UR13, R5 ;  /* 0x0000000d040b7c24 */ /* 0x00afc8000f8e0205 */
[----:B--2---:R-:W-:-:S05]  /*1b70*/  IMAD.WIDE R10, R11, 0x4, R2 ;  /* 0x000000040b0a7825 */ /* 0x004fca00078e0202 */
[----:B------:R0:W-:Y:S02]  /*1b80*/  REDG.E.ADD.STRONG.GPU desc[UR8][R10.64], R13 ;  /* 0x0000000d0a00798e */ /* 0x0001e4000c12e108 */
.L_x_33:
[----:B------:R-:W-:Y:S05]  /*1b90*/  BSYNC.RECONVERGENT B0 ;  /* 0x0000000000007941 */ /* 0x000fea0003800200 */
.L_x_32:
        /* <DEDUP_REMOVED lines=10> */
[----:B0---4-:R-:W-:-:S05]  /*1c40*/  IMAD.MOV.U32 R13, RZ, RZ, 0x1 ;  /* 0x00000001ff0d7424 */ /* 0x011fca00078e00ff */
[----:B------:R-:W1:Y:S02]  /*1c50*/  F2I.TRUNC.NTZ R5, R5 ;  /* 0x0000000500057305 */ /* 0x000e64000020f100 */
[----:B-1-3--:R-:W-:-:S04]  /*1c60*/  IMAD R11, R4, UR13, R5 ;  /* 0x0000000d040b7c24 */ /* 0x00afc8000f8e0205 */
[----:B--2---:R-:W-:-:S05]  /*1c70*/  IMAD.WIDE R10, R11, 0x4, R2 ;  /* 0x000000040b0a7825 */ /* 0x004fca00078e0202 */
[----:B------:R0:W-:Y:S02]  /*1c80*/  REDG.E.ADD.STRONG.GPU desc[UR8][R10.64], R13 ;  /* 0x0000000d0a00798e */ /* 0x0001e4000c12e108 */
.L_x_35:
[----:B------:R-:W-:Y:S05]  /*1c90*/  BSYNC.RECONVERGENT B0 ;  /* 0x0000000000007941 */ /* 0x000fea0003800200 */
.L_x_34:
        /* <DEDUP_REMOVED lines=10> */
[----:B0---4-:R-:W-:-:S05]  /*1d40*/  MOV R13, 0x1 ;  /* 0x00000001000d7802 */ /* 0x011fca0000000f00 */
[----:B------:R-:W1:Y:S02]  /*1d50*/  F2I.TRUNC.NTZ R5, R5 ;  /* 0x0000000500057305 */ /* 0x000e64000020f100 */
[----:B-1-3--:R-:W-:-:S04]  /*1d60*/  IMAD R11, R4, UR13, R5 ;  /* 0x0000000d040b7c24 */ /* 0x00afc8000f8e0205 */
[----:B--2---:R-:W-:-:S05]  /*1d70*/  IMAD.WIDE R10, R11, 0x4, R2 ;  /* 0x000000040b0a7825 */ /* 0x004fca00078e0202 */
[----:B------:R0:W-:Y:S02]  /*1d80*/  REDG.E.ADD.STRONG.GPU desc[UR8][R10.64], R13 ;  /* 0x0000000d0a00798e */ /* 0x0001e4000c12e108 */
.L_x_37:
[----:B------:R-:W-:Y:S05]  /*1d90*/  BSYNC.RECONVERGENT B0 ;  /* 0x0000000000007941 */ /* 0x000fea0003800200 */
.L_x_36:
[----:B------:R-:W-:-:S04]  /*1da0*/  UIADD3 UR5, UPT, UPT, UR5, 0x4, URZ ;  /* 0x0000000405057890 */ /* 0x000fc8000fffe0ff */
[----:B------:R-:W-:-:S09]  /*1db0*/  UISETP.NE.AND UP2, UPT, UR5, UR6, UPT ;  /* 0x000000060500728c */ /* 0x000fd2000bf45270 */
[----:B------:R-:W-:Y:S05]  /*1dc0*/  BRA.U UP2, `(.L_x_38) ;  /* 0xfffffff902f87547 */ /* 0x000fea000b83ffff */
[----:B------:R-:W-:-:S05]  /*1dd0*/  UMOV UR5, UR6 ;  /* 0x0000000600057c82 */ /* 0x000fca0008000000 */
.L_x_29:
[----:B------:R-:W-:-:S09]  /*1de0*/  UISETP.NE.AND UP2, UPT, UR11, URZ, UPT ;  /* 0x000000ff0b00728c */ /* 0x000fd2000bf45270 */
[----:B------:R-:W-:Y:S05]  /*1df0*/  BRA.U !UP2, `(.L_x_39) ;  /* 0x000000050a047547 */ /* 0x000fea000b800000 */
[----:B--2---:R-:W-:Y:S01]  /*1e00*/  I2FP.F32.U32 R2, UR5 ;  /* 0x0000000500027c45 */ /* 0x004fe20008201000 */
[----:B------:R-:W-:Y:S01]  /*1e10*/  BSSY.RECONVERGENT B0, `(.L_x_40) ;  /* 0x0000013000007945 */ /* 0x000fe20003800200 */
[----:B------:R-:W-:-:S03]  /*1e20*/  FSETP.GEU.AND P0, PT, R0, 1, PT ;  /* 0x3f8000000000780b */ /* 0x000fc60003f0e000 */
[----:B------:R-:W-:Y:S01]  /*1e30*/  FADD R2, R7, R2 ;  /* 0x0000000207027221 */ /* 0x000fe20000000000 */
[----:B------:R-:W-:-:S03]  /*1e40*/  FSETP.GT.AND P0, PT, R0, RZ, !P0 ;  /* 0x000000ff0000720b */ /* 0x000fc60004704000 */
[----:B------:R-:W-:-:S05]  /*1e50*/  FMUL R2, R2, R9 ;  /* 0x0000000902027220 */ /* 0x000fca0000400000 */
[----:B------:R-:W-:-:S04]  /*1e60*/  FSETP.GEU.AND P1, PT, R2, 1, PT ;  /* 0x3f8000000200780b */ /* 0x000fc80003f2e000 */
[----:B------:R-:W-:-:S04]  /*1e70*/  FSETP.GT.AND P1, PT, R2, RZ, !P1 ;  /* 0x000000ff0200720b */ /* 0x000fc80004f24000 */
[----:B------:R-:W-:-:S13]  /*1e80*/  PLOP3.LUT P1, PT, P1, P0, PT, 0x80, 0x8 ;  /* 0x000000000008781c */ /* 0x000fda0000f21070 */
[----:B------:R-:W-:Y:S05]  /*1e90*/  @!P1 BRA `(.L_x_41) ;  /* 0x0000000000289947 */ /* 0x000fea0003800000 */
[----:B0--3--:R-:W-:Y:S01]  /*1ea0*/  FMUL R4, R2, UR10 ;  /* 0x0000000a02047c20 */ /* 0x009fe20008400000 */
[----:B------:R-:W-:Y:S01]  /*1eb0*/  FMUL R8, R0, UR10 ;  /* 0x0000000a00087c20 */ /* 0x000fe20008400000 */
[----:B------:R-:W0:Y:S01]  /*1ec0*/  LDC.64 R2, c[0x0][0x380] ;  /* 0x0000e000ff027b82 */ /* 0x000e220000000a00 */
[----:B------:R-:W2:Y:S01]  /*1ed0*/  LDCU UR12, c[0x0][0x3a4] ;  /* 0x00007480ff0c77ac */ /* 0x000ea20008000800 */
[----:B-1--4-:R-:W-:Y:S01]  /*1ee0*/  IMAD.MOV.U32 R11, RZ, RZ, 0x1 ;  /* 0x00000001ff0b7424 */ /* 0x012fe200078e00ff */
[----:B------:R-:W-:Y:S08]  /*1ef0*/  F2I.TRUNC.NTZ R5, R8 ;  /* 0x0000000800057305 */ /* 0x000ff0000020f100 */
[----:B------:R-:W2:Y:S02]  /*1f00*/  F2I.TRUNC.NTZ R4, R4 ;  /* 0x0000000400047305 */ /* 0x000ea4000020f100 */
[----:B--2---:R-:W-:-:S04]  /*1f10*/  IMAD R5, R5, UR12, R4 ;  /* 0x0000000c05057c24 */ /* 0x004fc8000f8e0204 */
[----:B0-----:R-:W-:-:S05]  /*1f20*/  IMAD.WIDE R2, R5, 0x4, R2 ;  /* 0x0000000405027825 */ /* 0x001fca00078e0202 */
[----:B------:R2:W-:Y:S02]  /*1f30*/  REDG.E.ADD.STRONG.GPU desc[UR8][R2.64], R11 ;  /* 0x0000000b0200798e */ /* 0x0005e4000c12e108 */
.L_x_41:
[----:B------:R-:W-:Y:S05]  /*1f40*/  BSYNC.RECONVERGENT B0 ;  /* 0x0000000000007941 */ /* 0x000fea0003800200 */
.L_x_40:
[----:B------:R-:W-:-:S09]  /*1f50*/  UISETP.NE.AND UP2, UPT, UR11, 0x1, UPT ;  /* 0x000000010b00788c */ /* 0x000fd2000bf45270 */
[----:B------:R-:W-:Y:S05]  /*1f60*/  BRA.U !UP2, `(.L_x_39) ;  /* 0x000000010aa87547 */ /* 0x000fea000b800000 */
[----:B------:R-:W-:Y:S01]  /*1f70*/  UIADD3 UR12, UPT, UPT, UR5, 0x1, URZ ;  /* 0x00000001050c7890 */ /* 0x000fe2000fffe0ff */
[----:B------:R-:W-:Y:S05]  /*1f80*/  BSSY.RECONVERGENT B0, `(.L_x_42) ;  /* 0x0000012000007945 */ /* 0x000fea0003800200 */
[----:B--2---:R-:W-:-:S05]  /*1f90*/  I2FP.F32.U32 R2, UR12 ;  /* 0x0000000c00027c45 */ /* 0x004fca0008201000 */
[----:B------:R-:W-:-:S04]  /*1fa0*/  FADD R2, R7, R2 ;  /* 0x0000000207027221 */ /* 0x000fc80000000000 */
        /* <DEDUP_REMOVED lines=9> */
[----:B-1--4-:R-:W-:Y:S01]  /*2040*/  HFMA2 R11, -RZ, RZ, 0, 5.9604644775390625e-08 ;  /* 0x00000001ff0b7431 */ /* 0x012fe200000001ff */
[----:B------:R-:W-:Y:S08]  /*2050*/  F2I.TRUNC.NTZ R5, R8 ;  /* 0x0000000800057305 */ /* 0x000ff0000020f100 */
[----:B------:R-:W2:Y:S02]  /*2060*/  F2I.TRUNC.NTZ R4, R4 ;  /* 0x0000000400047305 */ /* 0x000ea4000020f100 */
[----:B--2---:R-:W-:-:S04]  /*2070*/  IMAD R5, R5, UR12, R4 ;  /* 0x0000000c05057c24 */ /* 0x004fc8000f8e0204 */
[----:B0-----:R-:W-:-:S05]  /*2080*/  IMAD.WIDE R2, R5, 0x4, R2 ;  /* 0x0000000405027825 */ /* 0x001fca00078e0202 */
[----:B------:R2:W-:Y:S02]  /*2090*/  REDG.E.ADD.STRONG.GPU desc[UR8][R2.64], R11 ;  /* 0x0000000b0200798e */ /* 0x0005e4000c12e108 */
.L_x_43:
[----:B------:R-:W-:Y:S05]  /*20a0*/  BSYNC.RECONVERGENT B0 ;  /* 0x0000000000007941 */ /* 0x000fea0003800200 */
.L_x_42:
        /* <DEDUP_REMOVED lines=21> */
.L_x_44:
[----:B------:R-:W-:Y:S05]  /*2200*/  BSYNC.RECONVERGENT B0 ;  /* 0x0000000000007941 */ /* 0x000fea0003800200 */
.L_x_39:
[----:B------:R-:W-:Y:S05]  /*2210*/  BRA.U UP1, `(.L_x_45) ;  /* 0xfffffff501ac7547 */ /* 0x000fea000b83ffff */
[----:B------:R-:W-:Y:S05]  /*2220*/  EXIT ;  /* 0x000000000000794d */ /* 0x000fea0003800000 */
        .weak           $__internal_0_$__cuda_sm20_rcp_rn_f32_slowpath
        .type           $__internal_0_$__cuda_sm20_rcp_rn_f32_slowpath,@function
        .size           $__internal_0_$__cuda_sm20_rcp_rn_f32_slowpath,($__internal_1_$__cuda_sm20_sqrt_rn_f32_slowpath - $__internal_0_$__cuda_sm20_rcp_rn_f32_slowpath)
$__internal_0_$__cuda_sm20_rcp_rn_f32_slowpath:
[----:B------:R-:W-:Y:S01]  /*2230*/  SHF.L.U32 R2, R0, 0x1, RZ ;  /* 0x0000000100027819 */ /* 0x000fe200000006ff */
[----:B------:R-:W-:Y:S03]  /*2240*/  BSSY.RECONVERGENT B5, `(.L_x_46) ;  /* 0x0000030000057945 */ /* 0x000fe60003800200 */
[----:B------:R-:W-:-:S04]  /*2250*/  SHF.R.U32.HI R2, RZ, 0x18, R2 ;  /* 0x00000018ff027819 */ /* 0x000fc80000011602 */
[----:B------:R-:W-:-:S13]  /*2260*/  ISETP.NE.U32.AND P0, PT, R2, RZ, PT ;  /* 0x000000ff0200720c */ /* 0x000fda0003f05070 */
[----:B------:R-:W-:Y:S05]  /*2270*/  @P0 BRA `(.L_x_47) ;  /* 0x0000000000280947 */ /* 0x000fea0003800000 */
[----:B------:R-:W-:-:S05]  /*2280*/  IMAD.SHL.U32 R2, R0, 0x2, RZ ;  /* 0x0000000200027824 */ /* 0x000fca00078e00ff */
[----:B------:R-:W-:-:S13]  /*2290*/  ISETP.NE.AND P0, PT, R2, RZ, PT ;  /* 0x000000ff0200720c */ /* 0x000fda0003f05270 */
[----:B------:R-:W-:Y:S01]  /*22a0*/  @P0 FFMA R28, R0, 1.84467440737095516160e+19, RZ ;  /* 0x5f800000001c0823 */ /* 0x000fe200000000ff */
[----:B------:R-:W-:Y:S08]  /*22b0*/  @!P0 MUFU.RCP R3, R0 ;  /* 0x0000000000038308 */ /* 0x000ff00000001000 */
[----:B------:R-:W0:Y:S02]  /*22c0*/  @P0 MUFU.RCP R29, R28 ;  /* 0x0000001c001d0308 */ /* 0x000e240000001000 */
[----:B0-----:R-:W-:-:S04]  /*22d0*/  @P0 FFMA R2, R28, R29, -1 ;  /* 0xbf8000001c020423 */ /* 0x001fc8000000001d */
[----:B------:R-:W-:-:S04]  /*22e0*/  @P0 FADD.FTZ R2, -R2, -RZ ;  /* 0x800000ff02020221 */ /* 0x000fc80000010100 */
[----:B------:R-:W-:-:S04]  /*22f0*/  @P0 FFMA R2, R29, R2, R29 ;  /* 0x000000021d020223 */ /* 0x000fc8000000001d */
[----:B------:R-:W-:Y:S01]  /*2300*/  @P0 FFMA R3, R2, 1.84467440737095516160e+19, RZ ;  /* 0x5f80000002030823 */ /* 0x000fe200000000ff */
[----:B------:R-:W-:Y:S06]  /*2310*/  BRA `(.L_x_48) ;  /* 0x0000000000887947 */ /* 0x000fec0003800000 */
.L_x_47:
[----:B------:R-:W-:-:S04]  /*2320*/  IADD3 R3, PT, PT, R2, -0xfd, RZ ;  /* 0xffffff0302037810 */ /* 0x000fc80007ffe0ff */
[----:B------:R-:W-:-:S13]  /*2330*/  ISETP.GT.U32.AND P0, PT, R3, 0x1, PT ;  /* 0x000000010300780c */ /* 0x000fda0003f04070 */
[----:B------:R-:W-:Y:S05]  /*2340*/  @P0 BRA `(.L_x_49) ;  /* 0x0000000000780947 */ /* 0x000fea0003800000 */
[----:B------:R-:W-:Y:S01]  /*2350*/  LOP3.LUT R28, R0, 0x7fffff, RZ, 0xc0, !PT ;  /* 0x007fffff001c7812 */ /* 0x000fe200078ec0ff */
[----:B------:R-:W-:-:S03]  /*2360*/  IMAD.MOV.U32 R32, RZ, RZ, 0x3 ;  /* 0x00000003ff207424 */ /* 0x000fc600078e00ff */
[----:B------:R-:W-:Y:S02]  /*2370*/  LOP3.LUT R28, R28, 0x3f800000, RZ, 0xfc, !PT ;  /* 0x3f8000001c1c7812 */ /* 0x000fe400078efcff */
[----:B------:R-:W-:Y:S02]  /*2380*/  SHF.L.U32 R33, R32, R3, RZ ;  /* 0x0000000320217219 */ /* 0x000fe400000006ff */
[----:B------:R-:W0:Y:S02]  /*2390*/  MUFU.RCP R29, R28 ;  /* 0x0000001c001d7308 */ /* 0x000e240000001000 */
[----:B0-----:R-:W-:-:S04]  /*23a0*/  FFMA R30, R28, R29, -1 ;  /* 0xbf8000001c1e7423 */ /* 0x001fc8000000001d */
[----:B------:R-:W-:-:S04]  /*23b0*/  FADD.FTZ R30, -R30, -RZ ;  /* 0x800000ff1e1e7221 */ /* 0x000fc80000010100 */
[CCC-:B------:R-:W-:Y:S01]  /*23c0*/  FFMA.RM R31, R29.reuse, R30.reuse, R29.reuse ;  /* 0x0000001e1d1f7223 */ /* 0x1c0fe2000000401d */
[----:B------:R-:W-:-:S04]  /*23d0*/  FFMA.RP R30, R29, R30, R29 ;  /* 0x0000001e1d1e7223 */ /* 0x000fc8000000801d */
[C---:B------:R-:W-:Y:S02]  /*23e0*/  LOP3.LUT R29, R31.reuse, 0x7fffff, RZ, 0xc0, !PT ;  /* 0x007fffff1f1d7812 */ /* 0x040fe400078ec0ff */
[----:B------:R-:W-:Y:S02]  /*23f0*/  FSETP.NEU.FTZ.AND P0, PT, R31, R30, PT ;  /* 0x0000001e1f00720b */ /* 0x000fe40003f1d000 */
[----:B------:R-:W-:Y:S02]  /*2400*/  LOP3.LUT R30, R29, 0x800000, RZ, 0xfc, !PT ;  /* 0x008000001d1e7812 */ /* 0x000fe400078efcff */
[----:B------:R-:W-:Y:S02]  /*2410*/  SEL R29, RZ, 0xffffffff, !P0 ;  /* 0xffffffffff1d7807 */ /* 0x000fe40004000000 */
[----:B------:R-:W-:Y:S02]  /*2420*/  LOP3.LUT R28, R33, R30, RZ, 0xc0, !PT ;  /* 0x0000001e211c7212 */ /* 0x000fe400078ec0ff */
[----:B------:R-:W-:-:S02]  /*2430*/  IADD3 R29, PT, PT, -R29, RZ, RZ ;  /* 0x000000ff1d1d7210 */ /* 0x000fc40007ffe1ff */
[-C--:B------:R-:W-:Y:S02]  /*2440*/  SHF.R.U32.HI R28, RZ, R3.reuse, R28 ;  /* 0x00000003ff1c7219 */ /* 0x080fe4000001161c */
[----:B------:R-:W-:Y:S02]  /*2450*/  LOP3.LUT P1, RZ, R29, R3, R30, 0xf8, !PT ;  /* 0x000000031dff7212 */ /* 0x000fe4000782f81e */
[C---:B------:R-:W-:Y:S02]  /*2460*/  LOP3.LUT P0, RZ, R28.reuse, 0x1, RZ, 0xc0, !PT ;  /* 0x000000011cff7812 */ /* 0x040fe4000780c0ff */
[----:B------:R-:W-:-:S04]  /*2470*/  LOP3.LUT P2, RZ, R28, 0x2, RZ, 0xc0, !PT ;  /* 0x000000021cff7812 */ /* 0x000fc8000784c0ff */
[----:B------:R-:W-:Y:S02]  /*2480*/  PLOP3.LUT P0, PT, P0, P1, P2, 0xe0, 0x0 ;  /* 0x000000000000781c */ /* 0x000fe40000703c20 */
[----:B------:R-:W-:Y:S02]  /*2490*/  LOP3.LUT P1, RZ, R0, 0x7fffff, RZ, 0xc0, !PT ;  /* 0x007fffff00ff7812 */ /* 0x000fe4000782c0ff */
[----:B------:R-:W-:-:S05]  /*24a0*/  SEL R3, RZ, 0x1, !P0 ;  /* 0x00000001ff037807 */ /* 0x000fca0004000000 */
[----:B------:R-:W-:-:S05]  /*24b0*/  IMAD.MOV R3, RZ, RZ, -R3 ;  /* 0x000000ffff037224 */ /* 0x000fca00078e0a03 */
[----:B------:R-:W-:Y:S02]  /*24c0*/  ISETP.GE.AND P0, PT, R3, RZ, PT ;  /* 0x000000ff0300720c */ /* 0x000fe40003f06270 */
[----:B------:R-:W-:-:S04]  /*24d0*/  IADD3 R3, PT, PT, R2, -0xfc, RZ ;  /* 0xffffff0402037810 */ /* 0x000fc80007ffe0ff */
[----:B------:R-:W-:-:S07]  /*24e0*/  SHF.R.U32.HI R3, RZ, R3, R30 ;  /* 0x00000003ff037219 */ /* 0x000fce000001161e */
[----:B------:R-:W-:-:S05]  /*24f0*/  @!P0 VIADD R3, R3, 0x1 ;  /* 0x0000000103038836 */ /* 0x000fca0000000000 */
[----:B------:R-:W-:-:S04]  /*2500*/  @!P1 SHF.L.U32 R3, R3, 0x1, RZ ;  /* 0x0000000103039819 */ /* 0x000fc800000006ff */
[----:B------:R-:W-:Y:S01]  /*2510*/  LOP3.LUT R3, R3, 0x80000000, R0, 0xf8, !PT ;  /* 0x8000000003037812 */ /* 0x000fe200078ef800 */
[----:B------:R-:W-:Y:S06]  /*2520*/  BRA `(.L_x_48) ;  /* 0x0000000000047947 */ /* 0x000fec0003800000 */
.L_x_49:
[----:B------:R0:W1:Y:S02]  /*2530*/  MUFU.RCP R3, R0 ;  /* 0x0000000000037308 */ /* 0x0000640000001000 */
.L_x_48:
[----:B------:R-:W-:Y:S05]  /*2540*/  BSYNC.RECONVERGENT B5 ;  /* 0x0000000000057941 */ /* 0x000fea0003800200 */
.L_x_46:
[----:B-1----:R-:W-:Y:S01]  /*2550*/  IMAD.MOV.U32 R28, RZ, RZ, R3 ;  /* 0x000000ffff1c7224 */ /* 0x002fe200078e0003 */
[----:B------:R-:W-:Y:S01]  /*2560*/  MOV R2, R26 ;  /* 0x0000001a00027202 */ /* 0x000fe20000000f00 */
[----:B------:R-:W-:-:S04]  /*2570*/  IMAD.MOV.U32 R3, RZ, RZ, 0x0 ;  /* 0x00000000ff037424 */ /* 0x000fc800078e00ff */
[----:B0-----:R-:W-:Y:S05]  /*2580*/  RET.REL.NODEC R2 `(_Z14causcal_kernelPiS_PfS0_iii) ;  /* 0xffffffd8029c7950 */ /* 0x001fea0003c3ffff */
        .weak           $__internal_1_$__cuda_sm20_sqrt_rn_f32_slowpath
        .type           $__internal_1_$__cuda_sm20_sqrt_rn_f32_slowpath,@function
        .size           $__internal_1_$__cuda_sm20_sqrt_rn_f32_slowpath,($__internal_2_$__cuda_sm3x_div_rn_noftz_f32_slowpath - $__internal_1_$__cuda_sm20_sqrt_rn_f32_slowpath)
$__internal_1_$__cuda_sm20_sqrt_rn_f32_slowpath:
[----:B------:R-:W-:-:S13]  /*2590*/  LOP3.LUT P0, RZ, R3, 0x7fffffff, RZ, 0xc0, !PT ;  /* 0x7fffffff03ff7812 */ /* 0x000fda000780c0ff */
[----:B------:R-:W-:Y:S01]  /*25a0*/  @!P0 MOV R2, R3 ;  /* 0x0000000300028202 */ /* 0x000fe20000000f00 */
[----:B------:R-:W-:Y:S06]  /*25b0*/  @!P0 BRA `(.L_x_50) ;  /* 0x0000000000448947 */ /* 0x000fec0003800000 */
[----:B------:R-:W-:Y:S01]  /*25c0*/  FSETP.GEU.FTZ.AND P0, PT, R3, RZ, PT ;  /* 0x000000ff0300720b */ /* 0x000fe20003f1e000 */
[----:B------:R-:W-:-:S12]  /*25d0*/  IMAD.MOV.U32 R0, RZ, RZ, R3 ;  /* 0x000000ffff007224 */ /* 0x000fd800078e0003 */
[----:B------:R-:W-:Y:S01]  /*25e0*/  @!P0 MOV R2, 0x7fffffff ;  /* 0x7fffffff00028802 */ /* 0x000fe20000000f00 */
[----:B------:R-:W-:Y:S06]  /*25f0*/  @!P0 BRA `(.L_x_50) ;  /* 0x0000000000348947 */ /* 0x000fec0003800000 */
[----:B------:R-:W-:-:S13]  /*2600*/  FSETP.GTU.FTZ.AND P0, PT, |R0|, +INF , PT ;  /* 0x7f8000000000780b */ /* 0x000fda0003f1c200 */
[----:B------:R-:W-:Y:S01]  /*2610*/  @P0 FADD.FTZ R2, R0, 1 ;  /* 0x3f80000000020421 */ /* 0x000fe20000010000 */
[----:B------:R-:W-:Y:S06]  /*2620*/  @P0 BRA `(.L_x_50) ;  /* 0x0000000000280947 */ /* 0x000fec0003800000 */
[----:B------:R-:W-:-:S13]  /*2630*/  FSETP.NEU.FTZ.AND P0, PT, |R0|, +INF , PT ;  /* 0x7f8000000000780b */ /* 0x000fda0003f1d200 */
[----:B------:R-:W-:-:S04]  /*2640*/  @P0 FFMA R3, R0, 1.84467440737095516160e+19, RZ ;  /* 0x5f80000000030823 */ /* 0x000fc800000000ff */
[----:B------:R-:W0:Y:S02]  /*2650*/  @P0 MUFU.RSQ R2, R3 ;  /* 0x0000000300020308 */ /* 0x000e240000001400 */
[----:B0-----:R-:W-:Y:S01]  /*2660*/  @P0 FMUL.FTZ R4, R3, R2 ;  /* 0x0000000203040220 */ /* 0x001fe20000410000 */
[----:B------:R-:W-:Y:S01]  /*2670*/  @P0 FMUL.FTZ R19, R2, 0.5 ;  /* 0x3f00000002130820 */ /* 0x000fe20000410000 */
[----:B------:R-:W-:Y:S02]  /*2680*/  @!P0 IMAD.MOV.U32 R2, RZ, RZ, R0 ;  /* 0x000000ffff028224 */ /* 0x000fe400078e0000 */
[----:B------:R-:W-:-:S04]  /*2690*/  @P0 FADD.FTZ R5, -R4, -RZ ;  /* 0x800000ff04050221 */ /* 0x000fc80000010100 */
[----:B------:R-:W-:-:S04]  /*26a0*/  @P0 FFMA R5, R4, R5, R3 ;  /* 0x0000000504050223 */ /* 0x000fc80000000003 */
[----:B------:R-:W-:-:S04]  /*26b0*/  @P0 FFMA R5, R5, R19, R4 ;  /* 0x0000001305050223 */ /* 0x000fc80000000004 */
[----:B------:R-:W-:-:S07]  /*26c0*/  @P0 FMUL.FTZ R2, R5, 2.3283064365386962891e-10 ;  /* 0x2f80000005020820 */ /* 0x000fce0000410000 */
.L_x_50:
[----:B------:R-:W-:Y:S01]  /*26d0*/  HFMA2 R3, -RZ, RZ, 0, 0 ;  /* 0x00000000ff037431 */ /* 0x000fe200000001ff */
[----:B------:R-:W-:Y:S01]  /*26e0*/  MOV R0, R2 ;  /* 0x0000000200007202 */ /* 0x000fe20000000f00 */
[----:B------:R-:W-:-:S04]  /*26f0*/  IMAD.MOV.U32 R2, RZ, RZ, R20 ;  /* 0x000000ffff027224 */ /* 0x000fc800078e0014 */
[----:B------:R-:W-:Y:S05]  /*2700*/  RET.REL.NODEC R2 `(_Z14causcal_kernelPiS_PfS0_iii) ;  /* 0xffffffd8023c7950 */ /* 0x000fea0003c3ffff */
        .weak           $__internal_2_$__cuda_sm3x_div_rn_noftz_f32_slowpath
        .type           $__internal_2_$__cuda_sm3x_div_rn_noftz_f32_slowpath,@function
        .size           $__internal_2_$__cuda_sm3x_div_rn_noftz_f32_slowpath,(.L_x_66 - $__internal_2_$__cuda_sm3x_div_rn_noftz_f32_slowpath)
$__internal_2_$__cuda_sm3x_div_rn_noftz_f32_slowpath:
[----:B------:R-:W-:Y:S01]  /*2710*/  SHF.R.U32.HI R3, RZ, 0x17, R30 ;  /* 0x00000017ff037819 */ /* 0x000fe2000001161e */
[----:B------:R-:W-:Y:S04]  /*2720*/  BSSY.RECONVERGENT B4, `(.L_x_51) ;  /* 0x000005c000047945 */ /* 0x000fe80003800200 */
[----:B------:R-:W-:Y:S01]  /*2730*/  BSSY.RELIABLE B6, `(.L_x_52) ;  /* 0x000001a000067945 */ /* 0x000fe20003800100 */
[----:B------:R-:W-:-:S05]  /*2740*/  LOP3.LUT R3, R3, 0xff, RZ, 0xc0, !PT ;  /* 0x000000ff03037812 */ /* 0x000fca00078ec0ff */
[----:B------:R-:W-:-:S05]  /*2750*/  VIADD R29, R3, 0xffffffff ;  /* 0xffffffff031d7836 */ /* 0x000fca0000000000 */
[----:B------:R-:W-:-:S13]  /*2760*/  ISETP.GT.U32.AND P0, PT, R29, 0xfd, PT ;  /* 0x000000fd1d00780c */ /* 0x000fda0003f04070 */
[----:B------:R-:W-:Y:S01]  /*2770*/  @!P0 MOV R28, RZ ;  /* 0x000000ff001c8202 */ /* 0x000fe20000000f00 */
[----:B------:R-:W-:Y:S06]  /*2780*/  @!P0 BRA `(.L_x_53) ;  /* 0x0000000000508947 */ /* 0x000fec0003800000 */
[----:B------:R-:W-:Y:S01]  /*2790*/  FSETP.GTU.FTZ.AND P0, PT, |R30|, +INF , PT ;  /* 0x7f8000001e00780b */ /* 0x000fe20003f1c200 */
[----:B------:R-:W-:-:S12]  /*27a0*/  IMAD.MOV.U32 R0, RZ, RZ, R30 ;  /* 0x000000ffff007224 */ /* 0x000fd800078e001e */
[----:B------:R-:W-:Y:S05]  /*27b0*/  @P0 BREAK.RELIABLE B6 ;  /* 0x0000000000060942 */ /* 0x000fea0003800100 */
[----:B------:R-:W-:Y:S05]  /*27c0*/  @P0 BRA `(.L_x_54) ;  /* 0x0000000400400947 */ /* 0x000fea0003800000 */
[----:B------:R-:W-:-:S05]  /*27d0*/  HFMA2 R27, -RZ, RZ, 2.25, 0 ;  /* 0x40800000ff1b7431 */ /* 0x000fca00000001ff */
[----:B------:R-:W-:-:S13]  /*27e0*/  LOP3.LUT P0, RZ, R30, 0x7fffffff, R27, 0xc8, !PT ;  /* 0x7fffffff1eff7812 */ /* 0x000fda000780c81b */
[----:B------:R-:W-:Y:S05]  /*27f0*/  @!P0 BREAK.RELIABLE B6 ;  /* 0x0000000000068942 */ /* 0x000fea0003800100 */
[----:B------:R-:W-:Y:S05]  /*2800*/  @!P0 BRA `(.L_x_55) ;  /* 0x0000000400288947 */ /* 0x000fea0003800000 */
[----:B------:R-:W-:Y:S02]  /*2810*/  FSETP.NEU.FTZ.AND P0, PT, |R0|, +INF , PT ;  /* 0x7f8000000000780b */ /* 0x000fe40003f1d200 */
[----:B------:R-:W-:-:S04]  /*2820*/  LOP3.LUT P1, RZ, R27, 0x7fffffff, RZ, 0xc0, !PT ;  /* 0x7fffffff1bff7812 */ /* 0x000fc8000782c0ff */
[----:B------:R-:W-:-:S13]  /*2830*/  PLOP3.LUT P0, PT, P0, P1, PT, 0x2f, 0xf2 ;  /* 0x0000000000f2781c */ /* 0x000fda0000702577 */
[----:B------:R-:W-:Y:S05]  /*2840*/  @P0 BREAK.RELIABLE B6 ;  /* 0x0000000000060942 */ /* 0x000fea0003800100 */
[----:B------:R-:W-:Y:S05]  /*2850*/  @P0 BRA `(.L_x_56) ;  /* 0x00000004000c0947 */ /* 0x000fea0003800000 */
[----:B------:R-:W-:-:S13]  /*2860*/  LOP3.LUT P0, RZ, R30, 0x7fffffff, RZ, 0xc0, !PT ;  /* 0x7fffffff1eff7812 */ /* 0x000fda000780c0ff */
[----:B------:R-:W-:Y:S05]  /*2870*/  @!P0 BREAK.RELIABLE B6 ;  /* 0x0000000000068942 */ /* 0x000fea0003800100 */
[----:B------:R-:W-:Y:S05]  /*2880*/  @!P0 BRA `(.L_x_57) ;  /* 0x0000000000f48947 */ /* 0x000fea0003800000 */
[----:B------:R-:W-:Y:S01]  /*2890*/  ISETP.GE.AND P0, PT, R29, RZ, PT ;  /* 0x000000ff1d00720c */ /* 0x000fe20003f06270 */
[----:B------:R-:W-:-:S12]  /*28a0*/  IMAD.MOV.U32 R28, RZ, RZ, RZ ;  /* 0x000000ffff1c7224 */ /* 0x000fd800078e00ff */
[----:B------:R-:W-:Y:S01]  /*28b0*/  @!P0 FFMA R30, R0, 1.84467440737095516160e+19, RZ ;  /* 0x5f800000001e8823 */ /* 0x000fe200000000ff */
[----:B------:R-:W-:-:S07]  /*28c0*/  @!P0 IADD3 R28, PT, PT, R28, 0x40, RZ ;  /* 0x000000401c1c8810 */ /* 0x000fce0007ffe0ff */
.L_x_53:
[----:B------:R-:W-:Y:S05]  /*28d0*/  BSYNC.RELIABLE B6 ;  /* 0x0000000000067941 */ /* 0x000fea0003800100 */
.L_x_52:
[----:B------:R-:W-:Y:S01]  /*28e0*/  LEA R27, R3, 0xc0800000, 0x17 ;  /* 0xc0800000031b7811 */ /* 0x000fe200078eb8ff */
[----:B------:R-:W-:Y:S01]  /*28f0*/  UMOV UR6, 0x40800000 ;  /* 0x4080000000067882 */ /* 0x000fe20000000000 */
[----:B------:R-:W-:Y:S01]  /*2900*/  IADD3 R28, PT, PT, R28, 0x81, -R3 ;  /* 0x000000811c1c7810 */ /* 0x000fe20007ffe803 */
[----:B------:R-:W-:Y:S01]  /*2910*/  UIADD3 UR6, UPT, UPT, UR6, -0x1000000, URZ ;  /* 0xff00000006067890 */ /* 0x000fe2000fffe0ff */
[----:B------:R-:W-:Y:S01]  /*2920*/  BSSY.RECONVERGENT B6, `(.L_x_58) ;  /* 0x0000032000067945 */ /* 0x000fe20003800200 */
[----:B------:R-:W-:-:S04]  /*2930*/  IMAD.IADD R31, R30, 0x1, -R27 ;  /* 0x000000011e1f7824 */ /* 0x000fc800078e0a1b */
[----:B------:R-:W0:Y:S01]  /*2940*/  MUFU.RCP R0, R31 ;  /* 0x0000001f00007308 */ /* 0x000e220000001000 */
[----:B------:R-:W-:-:S04]  /*2950*/  FADD.FTZ R30, -R31, -RZ ;  /* 0x800000ff1f1e7221 */ /* 0x000fc80000010100 */
[----:B0-----:R-:W-:-:S04]  /*2960*/  FFMA R27, R0, R30, 1 ;  /* 0x3f800000001b7423 */ /* 0x001fc8000000001e */
[----:B------:R-:W-:-:S04]  /*2970*/  FFMA R0, R0, R27, R0 ;  /* 0x0000001b00007223 */ /* 0x000fc80000000000 */
[----:B------:R-:W-:-:S04]  /*2980*/  FFMA R29, R0, UR6, RZ ;  /* 0x00000006001d7c23 */ /* 0x000fc800080000ff */
[----:B------:R-:W-:-:S04]  /*2990*/  FFMA R32, R30, R29, UR6 ;  /* 0x000000061e207e23 */ /* 0x000fc8000800001d */
[----:B------:R-:W-:-:S04]  /*29a0*/  FFMA R29, R0, R32, R29 ;  /* 0x00000020001d7223 */ /* 0x000fc8000000001d */
[----:B------:R-:W-:-:S04]  /*29b0*/  FFMA R30, R30, R29, UR6 ;  /* 0x000000061e1e7e23 */ /* 0x000fc8000800001d */
[----:B------:R-:W-:-:S05]  /*29c0*/  FFMA R27, R0, R30, R29 ;  /* 0x0000001e001b7223 */ /* 0x000fca000000001d */
[----:B------:R-:W-:-:S04]  /*29d0*/  SHF.R.U32.HI R31, RZ, 0x17, R27 ;  /* 0x00000017ff1f7819 */ /* 0x000fc8000001161b */
[----:B------:R-:W-:-:S04]  /*29e0*/  LOP3.LUT R31, R31, 0xff, RZ, 0xc0, !PT ;  /* 0x000000ff1f1f7812 */ /* 0x000fc800078ec0ff */
[----:B------:R-:W-:-:S05]  /*29f0*/  IADD3 R31, PT, PT, R31, R28, RZ ;  /* 0x0000001c1f1f7210 */ /* 0x000fca0007ffe0ff */
[----:B------:R-:W-:-:S05]  /*2a00*/  VIADD R3, R31, 0xffffffff ;  /* 0xffffffff1f037836 */ /* 0x000fca0000000000 */
[----:B------:R-:W-:-:S13]  /*2a10*/  ISETP.GE.U32.AND P0, PT, R3, 0xfe, PT ;  /* 0x000000fe0300780c */ /* 0x000fda0003f06070 */
[----:B------:R-:W-:Y:S05]  /*2a20*/  @!P0 BRA `(.L_x_59) ;  /* 0x0000000000808947 */ /* 0x000fea0003800000 */
[----:B------:R-:W-:-:S13]  /*2a30*/  ISETP.GT.AND P0, PT, R31, 0xfe, PT ;  /* 0x000000fe1f00780c */ /* 0x000fda0003f04270 */
[----:B------:R-:W-:Y:S05]  /*2a40*/  @P0 BRA `(.L_x_60) ;  /* 0x00000000006c0947 */ /* 0x000fea0003800000 */
[----:B------:R-:W-:-:S13]  /*2a50*/  ISETP.GE.AND P0, PT, R31, 0x1, PT ;  /* 0x000000011f00780c */ /* 0x000fda0003f06270 */
[----:B------:R-:W-:Y:S05]  /*2a60*/  @P0 BRA `(.L_x_61) ;  /* 0x0000000000740947 */ /* 0x000fea0003800000 */
[----:B------:R-:W-:Y:S02]  /*2a70*/  ISETP.GE.AND P0, PT, R31, -0x18, PT ;  /* 0xffffffe81f00780c */ /* 0x000fe40003f06270 */
[----:B------:R-:W-:-:S11]  /*2a80*/  LOP3.LUT R27, R27, 0x80000000, RZ, 0xc0, !PT ;  /* 0x800000001b1b7812 */ /* 0x000fd600078ec0ff */
[----:B------:R-:W-:Y:S05]  /*2a90*/  @!P0 BRA `(.L_x_61) ;  /* 0x0000000000688947 */ /* 0x000fea0003800000 */
[CCC-:B------:R-:W-:Y:S01]  /*2aa0*/  FFMA.RZ R3, R0.reuse, R30.reuse, R29.reuse ;  /* 0x0000001e00037223 */ /* 0x1c0fe2000000c01d */
[C---:B------:R-:W-:Y:S02]  /*2ab0*/  ISETP.NE.AND P2, PT, R31.reuse, RZ, PT ;  /* 0x000000ff1f00720c */ /* 0x040fe40003f45270 */
[----:B------:R-:W-:Y:S02]  /*2ac0*/  ISETP.NE.AND P1, PT, R31, RZ, PT ;  /* 0x000000ff1f00720c */ /* 0x000fe40003f25270 */
[----:B------:R-:W-:Y:S01]  /*2ad0*/  LOP3.LUT R28, R3, 0x7fffff, RZ, 0xc0, !PT ;  /* 0x007fffff031c7812 */ /* 0x000fe200078ec0ff */
[CCC-:B------:R-:W-:Y:S01]  /*2ae0*/  FFMA.RP R3, R0.reuse, R30.reuse, R29.reuse ;  /* 0x0000001e00037223 */ /* 0x1c0fe2000000801d */
[----:B------:R-:W-:Y:S01]  /*2af0*/  FFMA.RM R0, R0, R30, R29 ;  /* 0x0000001e00007223 */ /* 0x000fe2000000401d */
[----:B------:R-:W-:Y:S01]  /*2b00*/  IADD3 R29, PT, PT, R31, 0x20, RZ ;  /* 0x000000201f1d7810 */ /* 0x000fe20007ffe0ff */
[----:B------:R-:W-:Y:S01]  /*2b10*/  IMAD.MOV R30, RZ, RZ, -R31 ;  /* 0x000000ffff1e7224 */ /* 0x000fe200078e0a1f */
[----:B------:R-:W-:-:S02]  /*2b20*/  LOP3.LUT R28, R28, 0x800000, RZ, 0xfc, !PT ;  /* 0x008000001c1c7812 */ /* 0x000fc400078efcff */
[----:B------:R-:W-:Y:S02]  /*2b30*/  FSETP.NEU.FTZ.AND P0, PT, R3, R0, PT ;  /* 0x000000000300720b */ /* 0x000fe40003f1d000 */
[----:B------:R-:W-:Y:S02]  /*2b40*/  SHF.L.U32 R29, R28, R29, RZ ;  /* 0x0000001d1c1d7219 */ /* 0x000fe400000006ff */
[----:B------:R-:W-:Y:S02]  /*2b50*/  SEL R3, R30, RZ, P2 ;  /* 0x000000ff1e037207 */ /* 0x000fe40001000000 */
[----:B------:R-:W-:Y:S02]  /*2b60*/  ISETP.NE.AND P1, PT, R29, RZ, P1 ;  /* 0x000000ff1d00720c */ /* 0x000fe40000f25270 */
[----:B------:R-:W-:Y:S02]  /*2b70*/  SHF.R.U32.HI R3, RZ, R3, R28 ;  /* 0x00000003ff037219 */ /* 0x000fe4000001161c */
[----:B------:R-:W-:-:S02]  /*2b80*/  PLOP3.LUT P0, PT, P0, P1, PT, 0xf8, 0x8f ;  /* 0x00000000008f781c */ /* 0x000fc40000703f70 */
[----:B------:R-:W-:Y:S02]  /*2b90*/  SHF.R.U32.HI R29, RZ, 0x1, R3 ;  /* 0x00000001ff1d7819 */ /* 0x000fe40000011603 */
[----:B------:R-:W-:-:S04]  /*2ba0*/  SEL R0, RZ, 0x1, !P0 ;  /* 0x00000001ff007807 */ /* 0x000fc80004000000 */
[----:B------:R-:W-:-:S04]  /*2bb0*/  LOP3.LUT R0, R0, 0x1, R29, 0xf8, !PT ;  /* 0x0000000100007812 */ /* 0x000fc800078ef81d */
[----:B------:R-:W-:-:S04]  /*2bc0*/  LOP3.LUT R0, R0, R3, RZ, 0xc0, !PT ;  /* 0x0000000300007212 */ /* 0x000fc800078ec0ff */
[----:B------:R-:W-:-:S04]  /*2bd0*/  IADD3 R0, PT, PT, R29, R0, RZ ;  /* 0x000000001d007210 */ /* 0x000fc80007ffe0ff */
[----:B------:R-:W-:Y:S01]  /*2be0*/  LOP3.LUT R27, R0, R27, RZ, 0xfc, !PT ;  /* 0x0000001b001b7212 */ /* 0x000fe200078efcff */
[----:B------:R-:W-:Y:S06]  /*2bf0*/  BRA `(.L_x_61) ;  /* 0x0000000000107947 */ /* 0x000fec0003800000 */
.L_x_60:
[----:B------:R-:W-:-:S04]  /*2c00*/  LOP3.LUT R27, R27, 0x80000000, RZ, 0xc0, !PT ;  /* 0x800000001b1b7812 */ /* 0x000fc800078ec0ff */
[----:B------:R-:W-:Y:S01]  /*2c10*/  LOP3.LUT R27, R27, 0x7f800000, RZ, 0xfc, !PT ;  /* 0x7f8000001b1b7812 */ /* 0x000fe200078efcff */
[----:B------:R-:W-:Y:S06]  /*2c20*/  BRA `(.L_x_61) ;  /* 0x0000000000047947 */ /* 0x000fec0003800000 */
.L_x_59:
[----:B------:R-:W-:-:S07]  /*2c30*/  IMAD R27, R28, 0x800000, R27 ;  /* 0x008000001c1b7824 */ /* 0x000fce00078e021b */
.L_x_61:
[----:B------:R-:W-:Y:S05]  /*2c40*/  BSYNC.RECONVERGENT B6 ;  /* 0x0000000000067941 */ /* 0x000fea0003800200 */
.L_x_58:
[----:B------:R-:W-:Y:S05]  /*2c50*/  BRA `(.L_x_62) ;  /* 0x0000000000207947 */ /* 0x000fea0003800000 */
.L_x_57:
[----:B------:R-:W-:-:S04]  /*2c60*/  LOP3.LUT R27, R30, 0x80000000, R27, 0x48, !PT ;  /* 0x800000001e1b7812 */ /* 0x000fc800078e481b */
[----:B------:R-:W-:Y:S01]  /*2c70*/  LOP3.LUT R27, R27, 0x7f800000, RZ, 0xfc, !PT ;  /* 0x7f8000001b1b7812 */ /* 0x000fe200078efcff */
[----:B------:R-:W-:Y:S06]  /*2c80*/  BRA `(.L_x_62) ;  /* 0x0000000000147947 */ /* 0x000fec0003800000 */
.L_x_56:
[----:B------:R-:W-:Y:S01]  /*2c90*/  LOP3.LUT R27, R30, 0x80000000, R27, 0x48, !PT ;  /* 0x800000001e1b7812 */ /* 0x000fe200078e481b */
[----:B------:R-:W-:Y:S06]  /*2ca0*/  BRA `(.L_x_62) ;  /* 0x00000000000c7947 */ /* 0x000fec0003800000 */
.L_x_55:
[----:B------:R-:W0:Y:S01]  /*2cb0*/  MUFU.RSQ R27, -QNAN ;  /* 0xffc00000001b7908 */ /* 0x000e220000001400 */
[----:B------:R-:W-:Y:S05]  /*2cc0*/  BRA `(.L_x_62) ;  /* 0x0000000000047947 */ /* 0x000fea0003800000 */
.L_x_54:
[----:B------:R-:W-:-:S07]  /*2cd0*/  FADD.FTZ R27, R0, 4 ;  /* 0x40800000001b7421 */ /* 0x000fce0000010000 */
.L_x_62:
[----:B------:R-:W-:Y:S05]  /*2ce0*/  BSYNC.RECONVERGENT B4 ;  /* 0x0000000000047941 */ /* 0x000fea0003800200 */
.L_x_51:
[----:B------:R-:W-:-:S04]  /*2cf0*/  HFMA2 R3, -RZ, RZ, 0, 0 ;  /* 0x00000000ff037431 */ /* 0x000fc800000001ff */
[----:B0-----:R-:W-:Y:S05]  /*2d00*/  RET.REL.NODEC R2 `(_Z14causcal_kernelPiS_PfS0_iii) ;  /* 0xffffffd002bc7950 */ /* 0x001fea0003c3ffff */
.L_x_63:
[----:B------:R-:W-:-:S00]  /*2d10*/  BRA `(.L_x_63) ;  /* 0xfffffffc00fc7947 */ /* 0x000fc0000383ffff */
[----:B------:R-:W-:-:S00]  /*2d20*/  NOP ;  /* 0x0000000000007918 */ /* 0x000fc00000000000 */
        /* <DEDUP_REMOVED lines=13> */
.L_x_66:


//--------------------- .nv.shared.reserved.0     --------------------------
	.section	.nv.shared.reserved.0,"aw",@nobits
	.weak		__nv_reservedSMEM_offset_0_alias
	.size		__nv_reservedSMEM_offset_0_alias, 0, 64
	.other		__nv_reservedSMEM_offset_0_alias,@"STO_CUDA_RESERVED_SHARED STV_DEFAULT"
__nv_reservedSMEM_offset_0_alias:
	.zero		0
	.zero		64


//--------------------- .nv.constant0._Z14causcal_kernelPiS_PfS0_iii --------------------------
	.section	.nv.constant0._Z14causcal_kernelPiS_PfS0_iii,"a",@progbits
	.sectionflags	@""
	.align	4
.nv.constant0._Z14causcal_kernelPiS_PfS0_iii:
	.zero		940


//--------------------- SYMBOLS --------------------------

	.type		.nv.reservedSmem.offset0,@object
	.size		.nv.reservedSmem.offset0,0x4
